//
// Generated by NVIDIA NVVM Compiler
//
// Compiler Build ID: CL-36424714
// Cuda compilation tools, release 13.0, V13.0.88
// Based on NVVM 20.0.0
//

.version 9.0
.target sm_100
.address_size 64

	// .globl	_Z12conv1d_basicPKfPfS0_ii
.const .align 4 .b8 c_mask_1d[128];
// _ZZ12conv1d_tiledPKfPfiiE4tile has been demoted
.const .align 4 .b8 c_mask_2d[1024];
// _ZZ12conv2d_tiledPKfPfiiiiE4tile has been demoted

.visible .entry _Z12conv1d_basicPKfPfS0_ii(
	.param .u64 .ptr .align 1 _Z12conv1d_basicPKfPfS0_ii_param_0,
	.param .u64 .ptr .align 1 _Z12conv1d_basicPKfPfS0_ii_param_1,
	.param .u64 .ptr .align 1 _Z12conv1d_basicPKfPfS0_ii_param_2,
	.param .u32 _Z12conv1d_basicPKfPfS0_ii_param_3,
	.param .u32 _Z12conv1d_basicPKfPfS0_ii_param_4
)
{
	.reg .pred 	%p<26>;
	.reg .b32 	%r<39>;
	.reg .b32 	%f<113>;
	.reg .b64 	%rd<25>;

	ld.param.u64 	%rd10, [_Z12conv1d_basicPKfPfS0_ii_param_0];
	ld.param.u64 	%rd9, [_Z12conv1d_basicPKfPfS0_ii_param_1];
	ld.param.u64 	%rd11, [_Z12conv1d_basicPKfPfS0_ii_param_2];
	ld.param.u32 	%r16, [_Z12conv1d_basicPKfPfS0_ii_param_3];
	ld.param.u32 	%r17, [_Z12conv1d_basicPKfPfS0_ii_param_4];
	cvta.to.global.u64 	%rd1, %rd11;
	cvta.to.global.u64 	%rd2, %rd10;
	mov.u32 	%r18, %ctaid.x;
	mov.u32 	%r19, %ntid.x;
	mov.u32 	%r20, %tid.x;
	mad.lo.s32 	%r1, %r18, %r19, %r20;
	setp.ge.s32 	%p1, %r1, %r16;
	@%p1 bra 	$L__BB0_44;
	setp.lt.s32 	%p2, %r17, 1;
	mov.f32 	%f112, 0f00000000;
	@%p2 bra 	$L__BB0_43;
	and.b32  	%r2, %r17, 7;
	setp.lt.u32 	%p3, %r17, 8;
	mov.f32 	%f112, 0f00000000;
	mov.b32 	%r37, 0;
	@%p3 bra 	$L__BB0_21;
	and.b32  	%r37, %r17, 2147483640;
	mov.f32 	%f112, 0f00000000;
	mov.b32 	%r35, 0;
$L__BB0_4:
	.pragma "nounroll";
	add.s32 	%r5, %r35, %r1;
	setp.ge.s32 	%p4, %r5, %r16;
	mul.wide.s32 	%rd12, %r5, 4;
	add.s64 	%rd3, %rd2, %rd12;
	mov.f32 	%f91, 0f00000000;
	@%p4 bra 	$L__BB0_6;
	ld.global.f32 	%f91, [%rd3];
$L__BB0_6:
	mul.wide.u32 	%rd13, %r35, 4;
	add.s64 	%rd4, %rd1, %rd13;
	ld.global.f32 	%f60, [%rd4];
	fma.rn.f32 	%f4, %f91, %f60, %f112;
	add.s32 	%r23, %r5, 1;
	setp.ge.s32 	%p5, %r23, %r16;
	mov.f32 	%f92, 0f00000000;
	@%p5 bra 	$L__BB0_8;
	ld.global.f32 	%f92, [%rd3+4];
$L__BB0_8:
	ld.global.f32 	%f62, [%rd4+4];
	fma.rn.f32 	%f7, %f92, %f62, %f4;
	add.s32 	%r24, %r5, 2;
	setp.ge.s32 	%p6, %r24, %r16;
	mov.f32 	%f93, 0f00000000;
	@%p6 bra 	$L__BB0_10;
	ld.global.f32 	%f93, [%rd3+8];
$L__BB0_10:
	ld.global.f32 	%f64, [%rd4+8];
	fma.rn.f32 	%f10, %f93, %f64, %f7;
	add.s32 	%r25, %r5, 3;
	setp.ge.s32 	%p7, %r25, %r16;
	mov.f32 	%f94, 0f00000000;
	@%p7 bra 	$L__BB0_12;
	ld.global.f32 	%f94, [%rd3+12];
$L__BB0_12:
	ld.global.f32 	%f66, [%rd4+12];
	fma.rn.f32 	%f13, %f94, %f66, %f10;
	add.s32 	%r26, %r5, 4;
	setp.ge.s32 	%p8, %r26, %r16;
	mov.f32 	%f95, 0f00000000;
	@%p8 bra 	$L__BB0_14;
	ld.global.f32 	%f95, [%rd3+16];
$L__BB0_14:
	ld.global.f32 	%f68, [%rd4+16];
	fma.rn.f32 	%f16, %f95, %f68, %f13;
	add.s32 	%r27, %r5, 5;
	setp.ge.s32 	%p9, %r27, %r16;
	mov.f32 	%f96, 0f00000000;
	@%p9 bra 	$L__BB0_16;
	ld.global.f32 	%f96, [%rd3+20];
$L__BB0_16:
	ld.global.f32 	%f70, [%rd4+20];
	fma.rn.f32 	%f19, %f96, %f70, %f16;
	add.s32 	%r28, %r5, 6;
	setp.ge.s32 	%p10, %r28, %r16;
	mov.f32 	%f97, 0f00000000;
	@%p10 bra 	$L__BB0_18;
	ld.global.f32 	%f97, [%rd3+24];
$L__BB0_18:
	ld.global.f32 	%f72, [%rd4+24];
	fma.rn.f32 	%f22, %f97, %f72, %f19;
	add.s32 	%r29, %r5, 7;
	setp.ge.s32 	%p11, %r29, %r16;
	mov.f32 	%f98, 0f00000000;
	@%p11 bra 	$L__BB0_20;
	ld.global.f32 	%f98, [%rd3+28];
$L__BB0_20:
	ld.global.f32 	%f73, [%rd4+28];
	fma.rn.f32 	%f112, %f98, %f73, %f22;
	add.s32 	%r35, %r35, 8;
	setp.ne.s32 	%p12, %r35, %r37;
	@%p12 bra 	$L__BB0_4;
$L__BB0_21:
	setp.eq.s32 	%p13, %r2, 0;
	@%p13 bra 	$L__BB0_43;
	and.b32  	%r8, %r17, 3;
	setp.lt.u32 	%p14, %r2, 4;
	@%p14 bra 	$L__BB0_32;
	add.s32 	%r9, %r37, %r1;
	setp.ge.s32 	%p15, %r9, %r16;
	mul.wide.s32 	%rd14, %r9, 4;
	add.s64 	%rd5, %rd2, %rd14;
	mov.f32 	%f101, 0f00000000;
	@%p15 bra 	$L__BB0_25;
	ld.global.f32 	%f101, [%rd5];
$L__BB0_25:
	mul.wide.u32 	%rd15, %r37, 4;
	add.s64 	%rd6, %rd1, %rd15;
	ld.global.f32 	%f77, [%rd6];
	fma.rn.f32 	%f30, %f101, %f77, %f112;
	add.s32 	%r30, %r9, 1;
	setp.ge.s32 	%p16, %r30, %r16;
	mov.f32 	%f102, 0f00000000;
	@%p16 bra 	$L__BB0_27;
	ld.global.f32 	%f102, [%rd5+4];
$L__BB0_27:
	ld.global.f32 	%f79, [%rd6+4];
	fma.rn.f32 	%f33, %f102, %f79, %f30;
	add.s32 	%r31, %r9, 2;
	setp.ge.s32 	%p17, %r31, %r16;
	mov.f32 	%f103, 0f00000000;
	@%p17 bra 	$L__BB0_29;
	ld.global.f32 	%f103, [%rd5+8];
$L__BB0_29:
	ld.global.f32 	%f81, [%rd6+8];
	fma.rn.f32 	%f36, %f103, %f81, %f33;
	add.s32 	%r32, %r9, 3;
	setp.ge.s32 	%p18, %r32, %r16;
	mov.f32 	%f104, 0f00000000;
	@%p18 bra 	$L__BB0_31;
	ld.global.f32 	%f104, [%rd5+12];
$L__BB0_31:
	ld.global.f32 	%f82, [%rd6+12];
	fma.rn.f32 	%f112, %f104, %f82, %f36;
	add.s32 	%r37, %r37, 4;
$L__BB0_32:
	setp.eq.s32 	%p19, %r8, 0;
	@%p19 bra 	$L__BB0_43;
	setp.eq.s32 	%p20, %r8, 1;
	@%p20 bra 	$L__BB0_39;
	add.s32 	%r12, %r37, %r1;
	setp.ge.s32 	%p21, %r12, %r16;
	mul.wide.s32 	%rd16, %r12, 4;
	add.s64 	%rd7, %rd2, %rd16;
	mov.f32 	%f107, 0f00000000;
	@%p21 bra 	$L__BB0_36;
	ld.global.f32 	%f107, [%rd7];
$L__BB0_36:
	mul.wide.u32 	%rd17, %r37, 4;
	add.s64 	%rd8, %rd1, %rd17;
	ld.global.f32 	%f86, [%rd8];
	fma.rn.f32 	%f44, %f107, %f86, %f112;
	add.s32 	%r33, %r12, 1;
	setp.ge.s32 	%p22, %r33, %r16;
	mov.f32 	%f108, 0f00000000;
	@%p22 bra 	$L__BB0_38;
	ld.global.f32 	%f108, [%rd7+4];
$L__BB0_38:
	ld.global.f32 	%f87, [%rd8+4];
	fma.rn.f32 	%f112, %f108, %f87, %f44;
	add.s32 	%r37, %r37, 2;
$L__BB0_39:
	and.b32  	%r34, %r17, 1;
	setp.eq.b32 	%p23, %r34, 1;
	not.pred 	%p24, %p23;
	@%p24 bra 	$L__BB0_43;
	add.s32 	%r15, %r37, %r1;
	setp.ge.s32 	%p25, %r15, %r16;
	mov.f32 	%f111, 0f00000000;
	@%p25 bra 	$L__BB0_42;
	mul.wide.s32 	%rd18, %r15, 4;
	add.s64 	%rd19, %rd2, %rd18;
	ld.global.f32 	%f111, [%rd19];
$L__BB0_42:
	mul.wide.u32 	%rd20, %r37, 4;
	add.s64 	%rd21, %rd1, %rd20;
	ld.global.f32 	%f89, [%rd21];
	fma.rn.f32 	%f112, %f111, %f89, %f112;
$L__BB0_43:
	cvta.to.global.u64 	%rd22, %rd9;
	mul.wide.s32 	%rd23, %r1, 4;
	add.s64 	%rd24, %rd22, %rd23;
	st.global.f32 	[%rd24], %f112;
$L__BB0_44:
	ret;

}
	// .globl	_Z15conv1d_constantPKfPfii
.visible .entry _Z15conv1d_constantPKfPfii(
	.param .u64 .ptr .align 1 _Z15conv1d_constantPKfPfii_param_0,
	.param .u64 .ptr .align 1 _Z15conv1d_constantPKfPfii_param_1,
	.param .u32 _Z15conv1d_constantPKfPfii_param_2,
	.param .u32 _Z15conv1d_constantPKfPfii_param_3
)
{
	.reg .pred 	%p<26>;
	.reg .b32 	%r<39>;
	.reg .b32 	%f<113>;
	.reg .b64 	%rd<27>;

	ld.param.u64 	%rd9, [_Z15conv1d_constantPKfPfii_param_0];
	ld.param.u64 	%rd8, [_Z15conv1d_constantPKfPfii_param_1];
	ld.param.u32 	%r16, [_Z15conv1d_constantPKfPfii_param_2];
	ld.param.u32 	%r17, [_Z15conv1d_constantPKfPfii_param_3];
	cvta.to.global.u64 	%rd1, %rd9;
	mov.u32 	%r18, %ctaid.x;
	mov.u32 	%r19, %ntid.x;
	mov.u32 	%r20, %tid.x;
	mad.lo.s32 	%r1, %r18, %r19, %r20;
	setp.ge.s32 	%p1, %r1, %r16;
	@%p1 bra 	$L__BB1_44;
	setp.lt.s32 	%p2, %r17, 1;
	mov.f32 	%f112, 0f00000000;
	@%p2 bra 	$L__BB1_43;
	and.b32  	%r2, %r17, 7;
	setp.lt.u32 	%p3, %r17, 8;
	mov.f32 	%f112, 0f00000000;
	mov.b32 	%r37, 0;
	@%p3 bra 	$L__BB1_21;
	and.b32  	%r37, %r17, 2147483640;
	mov.f32 	%f112, 0f00000000;
	mov.b32 	%r35, 0;
	mov.u64 	%rd12, c_mask_1d;
$L__BB1_4:
	.pragma "nounroll";
	add.s32 	%r5, %r35, %r1;
	setp.ge.s32 	%p4, %r5, %r16;
	mul.wide.s32 	%rd10, %r5, 4;
	add.s64 	%rd2, %rd1, %rd10;
	mov.f32 	%f91, 0f00000000;
	@%p4 bra 	$L__BB1_6;
	ld.global.f32 	%f91, [%rd2];
$L__BB1_6:
	mul.wide.u32 	%rd11, %r35, 4;
	add.s64 	%rd3, %rd12, %rd11;
	ld.const.f32 	%f60, [%rd3];
	fma.rn.f32 	%f4, %f91, %f60, %f112;
	add.s32 	%r23, %r5, 1;
	setp.ge.s32 	%p5, %r23, %r16;
	mov.f32 	%f92, 0f00000000;
	@%p5 bra 	$L__BB1_8;
	ld.global.f32 	%f92, [%rd2+4];
$L__BB1_8:
	ld.const.f32 	%f62, [%rd3+4];
	fma.rn.f32 	%f7, %f92, %f62, %f4;
	add.s32 	%r24, %r5, 2;
	setp.ge.s32 	%p6, %r24, %r16;
	mov.f32 	%f93, 0f00000000;
	@%p6 bra 	$L__BB1_10;
	ld.global.f32 	%f93, [%rd2+8];
$L__BB1_10:
	ld.const.f32 	%f64, [%rd3+8];
	fma.rn.f32 	%f10, %f93, %f64, %f7;
	add.s32 	%r25, %r5, 3;
	setp.ge.s32 	%p7, %r25, %r16;
	mov.f32 	%f94, 0f00000000;
	@%p7 bra 	$L__BB1_12;
	ld.global.f32 	%f94, [%rd2+12];
$L__BB1_12:
	ld.const.f32 	%f66, [%rd3+12];
	fma.rn.f32 	%f13, %f94, %f66, %f10;
	add.s32 	%r26, %r5, 4;
	setp.ge.s32 	%p8, %r26, %r16;
	mov.f32 	%f95, 0f00000000;
	@%p8 bra 	$L__BB1_14;
	ld.global.f32 	%f95, [%rd2+16];
$L__BB1_14:
	ld.const.f32 	%f68, [%rd3+16];
	fma.rn.f32 	%f16, %f95, %f68, %f13;
	add.s32 	%r27, %r5, 5;
	setp.ge.s32 	%p9, %r27, %r16;
	mov.f32 	%f96, 0f00000000;
	@%p9 bra 	$L__BB1_16;
	ld.global.f32 	%f96, [%rd2+20];
$L__BB1_16:
	ld.const.f32 	%f70, [%rd3+20];
	fma.rn.f32 	%f19, %f96, %f70, %f16;
	add.s32 	%r28, %r5, 6;
	setp.ge.s32 	%p10, %r28, %r16;
	mov.f32 	%f97, 0f00000000;
	@%p10 bra 	$L__BB1_18;
	ld.global.f32 	%f97, [%rd2+24];
$L__BB1_18:
	ld.const.f32 	%f72, [%rd3+24];
	fma.rn.f32 	%f22, %f97, %f72, %f19;
	add.s32 	%r29, %r5, 7;
	setp.ge.s32 	%p11, %r29, %r16;
	mov.f32 	%f98, 0f00000000;
	@%p11 bra 	$L__BB1_20;
	ld.global.f32 	%f98, [%rd2+28];
$L__BB1_20:
	ld.const.f32 	%f73, [%rd3+28];
	fma.rn.f32 	%f112, %f98, %f73, %f22;
	add.s32 	%r35, %r35, 8;
	setp.ne.s32 	%p12, %r35, %r37;
	@%p12 bra 	$L__BB1_4;
$L__BB1_21:
	setp.eq.s32 	%p13, %r2, 0;
	@%p13 bra 	$L__BB1_43;
	and.b32  	%r8, %r17, 3;
	setp.lt.u32 	%p14, %r2, 4;
	@%p14 bra 	$L__BB1_32;
	add.s32 	%r9, %r37, %r1;
	setp.ge.s32 	%p15, %r9, %r16;
	mul.wide.s32 	%rd13, %r9, 4;
	add.s64 	%rd4, %rd1, %rd13;
	mov.f32 	%f101, 0f00000000;
	@%p15 bra 	$L__BB1_25;
	ld.global.f32 	%f101, [%rd4];
$L__BB1_25:
	mul.wide.u32 	%rd14, %r37, 4;
	mov.u64 	%rd15, c_mask_1d;
	add.s64 	%rd5, %rd15, %rd14;
	ld.const.f32 	%f77, [%rd5];
	fma.rn.f32 	%f30, %f101, %f77, %f112;
	add.s32 	%r30, %r9, 1;
	setp.ge.s32 	%p16, %r30, %r16;
	mov.f32 	%f102, 0f00000000;
	@%p16 bra 	$L__BB1_27;
	ld.global.f32 	%f102, [%rd4+4];
$L__BB1_27:
	ld.const.f32 	%f79, [%rd5+4];
	fma.rn.f32 	%f33, %f102, %f79, %f30;
	add.s32 	%r31, %r9, 2;
	setp.ge.s32 	%p17, %r31, %r16;
	mov.f32 	%f103, 0f00000000;
	@%p17 bra 	$L__BB1_29;
	ld.global.f32 	%f103, [%rd4+8];
$L__BB1_29:
	ld.const.f32 	%f81, [%rd5+8];
	fma.rn.f32 	%f36, %f103, %f81, %f33;
	add.s32 	%r32, %r9, 3;
	setp.ge.s32 	%p18, %r32, %r16;
	mov.f32 	%f104, 0f00000000;
	@%p18 bra 	$L__BB1_31;
	ld.global.f32 	%f104, [%rd4+12];
$L__BB1_31:
	ld.const.f32 	%f82, [%rd5+12];
	fma.rn.f32 	%f112, %f104, %f82, %f36;
	add.s32 	%r37, %r37, 4;
$L__BB1_32:
	setp.eq.s32 	%p19, %r8, 0;
	@%p19 bra 	$L__BB1_43;
	setp.eq.s32 	%p20, %r8, 1;
	@%p20 bra 	$L__BB1_39;
	add.s32 	%r12, %r37, %r1;
	setp.ge.s32 	%p21, %r12, %r16;
	mul.wide.s32 	%rd16, %r12, 4;
	add.s64 	%rd6, %rd1, %rd16;
	mov.f32 	%f107, 0f00000000;
	@%p21 bra 	$L__BB1_36;
	ld.global.f32 	%f107, [%rd6];
$L__BB1_36:
	mul.wide.u32 	%rd17, %r37, 4;
	mov.u64 	%rd18, c_mask_1d;
	add.s64 	%rd7, %rd18, %rd17;
	ld.const.f32 	%f86, [%rd7];
	fma.rn.f32 	%f44, %f107, %f86, %f112;
	add.s32 	%r33, %r12, 1;
	setp.ge.s32 	%p22, %r33, %r16;
	mov.f32 	%f108, 0f00000000;
	@%p22 bra 	$L__BB1_38;
	ld.global.f32 	%f108, [%rd6+4];
$L__BB1_38:
	ld.const.f32 	%f87, [%rd7+4];
	fma.rn.f32 	%f112, %f108, %f87, %f44;
	add.s32 	%r37, %r37, 2;
$L__BB1_39:
	and.b32  	%r34, %r17, 1;
	setp.eq.b32 	%p23, %r34, 1;
	not.pred 	%p24, %p23;
	@%p24 bra 	$L__BB1_43;
	add.s32 	%r15, %r37, %r1;
	setp.ge.s32 	%p25, %r15, %r16;
	mov.f32 	%f111, 0f00000000;
	@%p25 bra 	$L__BB1_42;
	mul.wide.s32 	%rd19, %r15, 4;
	add.s64 	%rd20, %rd1, %rd19;
	ld.global.f32 	%f111, [%rd20];
$L__BB1_42:
	mul.wide.u32 	%rd21, %r37, 4;
	mov.u64 	%rd22, c_mask_1d;
	add.s64 	%rd23, %rd22, %rd21;
	ld.const.f32 	%f89, [%rd23];
	fma.rn.f32 	%f112, %f111, %f89, %f112;
$L__BB1_43:
	cvta.to.global.u64 	%rd24, %rd8;
	mul.wide.s32 	%rd25, %r1, 4;
	add.s64 	%rd26, %rd24, %rd25;
	st.global.f32 	[%rd26], %f112;
$L__BB1_44:
	ret;

}
	// .globl	_Z12conv1d_tiledPKfPfii
.visible .entry _Z12conv1d_tiledPKfPfii(
	.param .u64 .ptr .align 1 _Z12conv1d_tiledPKfPfii_param_0,
	.param .u64 .ptr .align 1 _Z12conv1d_tiledPKfPfii_param_1,
	.param .u32 _Z12conv1d_tiledPKfPfii_param_2,
	.param .u32 _Z12conv1d_tiledPKfPfii_param_3
)
{
	.reg .pred 	%p<14>;
	.reg .b32 	%r<41>;
	.reg .b32 	%f<76>;
	.reg .b64 	%rd<23>;
	// demoted variable
	.shared .align 4 .b8 _ZZ12conv1d_tiledPKfPfiiE4tile[1148];
	ld.param.u64 	%rd5, [_Z12conv1d_tiledPKfPfii_param_0];
	ld.param.u64 	%rd4, [_Z12conv1d_tiledPKfPfii_param_1];
	ld.param.u32 	%r18, [_Z12conv1d_tiledPKfPfii_param_2];
	ld.param.u32 	%r19, [_Z12conv1d_tiledPKfPfii_param_3];
	cvta.to.global.u64 	%rd6, %rd5;
	mov.u32 	%r1, %tid.x;
	mov.u32 	%r20, %ctaid.x;
	shl.b32 	%r21, %r20, 8;
	add.s32 	%r2, %r21, %r1;
	setp.ge.s32 	%p1, %r2, %r18;
	mul.wide.s32 	%rd7, %r2, 4;
	add.s64 	%rd1, %rd6, %rd7;
	mov.f32 	%f66, 0f00000000;
	@%p1 bra 	$L__BB2_2;
	ld.global.f32 	%f66, [%rd1];
$L__BB2_2:
	shl.b32 	%r22, %r1, 2;
	mov.u32 	%r23, _ZZ12conv1d_tiledPKfPfiiE4tile;
	add.s32 	%r3, %r23, %r22;
	st.shared.f32 	[%r3], %f66;
	setp.gt.u32 	%p2, %r1, 30;
	@%p2 bra 	$L__BB2_6;
	add.s32 	%r24, %r2, 256;
	setp.ge.s32 	%p3, %r24, %r18;
	mov.f32 	%f67, 0f00000000;
	@%p3 bra 	$L__BB2_5;
	ld.global.f32 	%f67, [%rd1+1024];
$L__BB2_5:
	st.shared.f32 	[%r3+1024], %f67;
$L__BB2_6:
	setp.ge.s32 	%p4, %r2, %r18;
	bar.sync 	0;
	@%p4 bra 	$L__BB2_20;
	setp.lt.s32 	%p5, %r19, 1;
	mov.f32 	%f75, 0f00000000;
	@%p5 bra 	$L__BB2_19;
	and.b32  	%r4, %r19, 7;
	setp.lt.u32 	%p6, %r19, 8;
	mov.f32 	%f75, 0f00000000;
	mov.b32 	%r39, 0;
	@%p6 bra 	$L__BB2_11;
	and.b32  	%r39, %r19, 2147483640;
	neg.s32 	%r37, %r39;
	add.s32 	%r28, %r22, %r23;
	add.s32 	%r36, %r28, 16;
	mov.u64 	%rd9, c_mask_1d;
	add.s64 	%rd22, %rd9, 16;
	mov.f32 	%f75, 0f00000000;
$L__BB2_10:
	.pragma "nounroll";
	ld.shared.f32 	%f23, [%r36+-16];
	ld.const.f32 	%f24, [%rd22+-16];
	fma.rn.f32 	%f25, %f23, %f24, %f75;
	ld.shared.f32 	%f26, [%r36+-12];
	ld.const.f32 	%f27, [%rd22+-12];
	fma.rn.f32 	%f28, %f26, %f27, %f25;
	ld.shared.f32 	%f29, [%r36+-8];
	ld.const.f32 	%f30, [%rd22+-8];
	fma.rn.f32 	%f31, %f29, %f30, %f28;
	ld.shared.f32 	%f32, [%r36+-4];
	ld.const.f32 	%f33, [%rd22+-4];
	fma.rn.f32 	%f34, %f32, %f33, %f31;
	ld.shared.f32 	%f35, [%r36];
	ld.const.f32 	%f36, [%rd22];
	fma.rn.f32 	%f37, %f35, %f36, %f34;
	ld.shared.f32 	%f38, [%r36+4];
	ld.const.f32 	%f39, [%rd22+4];
	fma.rn.f32 	%f40, %f38, %f39, %f37;
	ld.shared.f32 	%f41, [%r36+8];
	ld.const.f32 	%f42, [%rd22+8];
	fma.rn.f32 	%f43, %f41, %f42, %f40;
	ld.shared.f32 	%f44, [%r36+12];
	ld.const.f32 	%f45, [%rd22+12];
	fma.rn.f32 	%f75, %f44, %f45, %f43;
	add.s64 	%rd22, %rd22, 32;
	add.s32 	%r37, %r37, 8;
	add.s32 	%r36, %r36, 32;
	setp.ne.s32 	%p7, %r37, 0;
	@%p7 bra 	$L__BB2_10;
$L__BB2_11:
	setp.eq.s32 	%p8, %r4, 0;
	@%p8 bra 	$L__BB2_19;
	and.b32  	%r13, %r19, 3;
	setp.lt.u32 	%p9, %r4, 4;
	@%p9 bra 	$L__BB2_14;
	shl.b32 	%r29, %r39, 2;
	add.s32 	%r30, %r3, %r29;
	ld.shared.f32 	%f47, [%r30];
	mul.wide.u32 	%rd10, %r39, 4;
	mov.u64 	%rd11, c_mask_1d;
	add.s64 	%rd12, %rd11, %rd10;
	ld.const.f32 	%f48, [%rd12];
	fma.rn.f32 	%f49, %f47, %f48, %f75;
	ld.shared.f32 	%f50, [%r30+4];
	ld.const.f32 	%f51, [%rd12+4];
	fma.rn.f32 	%f52, %f50, %f51, %f49;
	ld.shared.f32 	%f53, [%r30+8];
	ld.const.f32 	%f54, [%rd12+8];
	fma.rn.f32 	%f55, %f53, %f54, %f52;
	ld.shared.f32 	%f56, [%r30+12];
	ld.const.f32 	%f57, [%rd12+12];
	fma.rn.f32 	%f75, %f56, %f57, %f55;
	add.s32 	%r39, %r39, 4;
$L__BB2_14:
	setp.eq.s32 	%p10, %r13, 0;
	@%p10 bra 	$L__BB2_19;
	setp.eq.s32 	%p11, %r13, 1;
	@%p11 bra 	$L__BB2_17;
	shl.b32 	%r31, %r39, 2;
	add.s32 	%r32, %r3, %r31;
	ld.shared.f32 	%f59, [%r32];
	mul.wide.u32 	%rd13, %r39, 4;
	mov.u64 	%rd14, c_mask_1d;
	add.s64 	%rd15, %rd14, %rd13;
	ld.const.f32 	%f60, [%rd15];
	fma.rn.f32 	%f61, %f59, %f60, %f75;
	ld.shared.f32 	%f62, [%r32+4];
	ld.const.f32 	%f63, [%rd15+4];
	fma.rn.f32 	%f75, %f62, %f63, %f61;
	add.s32 	%r39, %r39, 2;
$L__BB2_17:
	and.b32  	%r33, %r19, 1;
	setp.eq.b32 	%p12, %r33, 1;
	not.pred 	%p13, %p12;
	@%p13 bra 	$L__BB2_19;
	shl.b32 	%r34, %r39, 2;
	add.s32 	%r35, %r3, %r34;
	ld.shared.f32 	%f64, [%r35];
	mul.wide.u32 	%rd16, %r39, 4;
	mov.u64 	%rd17, c_mask_1d;
	add.s64 	%rd18, %rd17, %rd16;
	ld.const.f32 	%f65, [%rd18];
	fma.rn.f32 	%f75, %f64, %f65, %f75;
$L__BB2_19:
	cvta.to.global.u64 	%rd19, %rd4;
	add.s64 	%rd21, %rd19, %rd7;
	st.global.f32 	[%rd21], %f75;
$L__BB2_20:
	ret;

}
	// .globl	_Z12conv2d_basicPKfPfiiS0_ii
.visible .entry _Z12conv2d_basicPKfPfiiS0_ii(
	.param .u64 .ptr .align 1 _Z12conv2d_basicPKfPfiiS0_ii_param_0,
	.param .u64 .ptr .align 1 _Z12conv2d_basicPKfPfiiS0_ii_param_1,
	.param .u32 _Z12conv2d_basicPKfPfiiS0_ii_param_2,
	.param .u32 _Z12conv2d_basicPKfPfiiS0_ii_param_3,
	.param .u64 .ptr .align 1 _Z12conv2d_basicPKfPfiiS0_ii_param_4,
	.param .u32 _Z12conv2d_basicPKfPfiiS0_ii_param_5,
	.param .u32 _Z12conv2d_basicPKfPfiiS0_ii_param_6
)
{
	.reg .pred 	%p<96>;
	.reg .b32 	%r<63>;
	.reg .b32 	%f<116>;
	.reg .b64 	%rd<61>;

	ld.param.u64 	%rd8, [_Z12conv2d_basicPKfPfiiS0_ii_param_0];
	ld.param.u64 	%rd7, [_Z12conv2d_basicPKfPfiiS0_ii_param_1];
	ld.param.u32 	%r23, [_Z12conv2d_basicPKfPfiiS0_ii_param_2];
	ld.param.u32 	%r24, [_Z12conv2d_basicPKfPfiiS0_ii_param_3];
	ld.param.u64 	%rd9, [_Z12conv2d_basicPKfPfiiS0_ii_param_4];
	ld.param.u32 	%r25, [_Z12conv2d_basicPKfPfiiS0_ii_param_5];
	ld.param.u32 	%r26, [_Z12conv2d_basicPKfPfiiS0_ii_param_6];
	cvta.to.global.u64 	%rd1, %rd9;
	cvta.to.global.u64 	%rd2, %rd8;
	mov.u32 	%r27, %ctaid.x;
	mov.u32 	%r28, %ntid.x;
	mov.u32 	%r29, %tid.x;
	mad.lo.s32 	%r1, %r27, %r28, %r29;
	mov.u32 	%r30, %ctaid.y;
	mov.u32 	%r31, %ntid.y;
	mov.u32 	%r32, %tid.y;
	mad.lo.s32 	%r2, %r30, %r31, %r32;
	setp.ge.s32 	%p1, %r2, %r23;
	setp.ge.s32 	%p2, %r1, %r24;
	or.pred  	%p3, %p1, %p2;
	@%p3 bra 	$L__BB3_46;
	mov.f32 	%f114, 0f00000000;
	min.s32 	%r33, %r25, %r26;
	setp.lt.s32 	%p4, %r33, 1;
	@%p4 bra 	$L__BB3_45;
	and.b32  	%r3, %r26, 7;
	and.b32  	%r4, %r26, 3;
	and.b32  	%r5, %r26, 2147483640;
	and.b32  	%r6, %r26, 1;
	mov.f32 	%f114, 0f00000000;
	mov.b32 	%r58, 0;
	cvt.s64.s32 	%rd43, %r1;
$L__BB3_3:
	setp.lt.u32 	%p5, %r26, 8;
	add.s32 	%r8, %r58, %r2;
	mul.lo.s32 	%r9, %r8, %r24;
	mul.lo.s32 	%r10, %r58, %r26;
	mov.b32 	%r61, 0;
	@%p5 bra 	$L__BB3_22;
	mov.b32 	%r59, 0;
	cvt.s64.s32 	%rd16, %r9;
	cvt.u64.u32 	%rd20, %r10;
$L__BB3_5:
	.pragma "nounroll";
	setp.ge.s32 	%p6, %r8, %r23;
	add.s32 	%r12, %r59, %r1;
	setp.gt.s32 	%p7, %r12, -1;
	setp.lt.s32 	%p8, %r12, %r24;
	and.pred  	%p9, %p7, %p8;
	not.pred 	%p11, %p9;
	mov.f32 	%f93, 0f00000000;
	or.pred  	%p12, %p6, %p11;
	@%p12 bra 	$L__BB3_7;
	add.s32 	%r37, %r12, %r9;
	mul.wide.s32 	%rd10, %r37, 4;
	add.s64 	%rd11, %rd2, %rd10;
	ld.global.f32 	%f93, [%rd11];
$L__BB3_7:
	add.s32 	%r38, %r59, %r10;
	mul.wide.u32 	%rd12, %r38, 4;
	add.s64 	%rd13, %rd1, %rd12;
	ld.global.f32 	%f61, [%rd13];
	fma.rn.f32 	%f5, %f93, %f61, %f114;
	add.s32 	%r39, %r12, 1;
	setp.lt.s32 	%p14, %r39, 0;
	setp.ge.s32 	%p15, %r39, %r24;
	or.pred  	%p16, %p15, %p6;
	cvt.s64.s32 	%rd15, %r59;
	add.s64 	%rd17, %rd15, %rd43;
	add.s64 	%rd18, %rd17, %rd16;
	shl.b64 	%rd19, %rd18, 2;
	add.s64 	%rd3, %rd2, %rd19;
	mov.f32 	%f94, 0f00000000;
	or.pred  	%p17, %p16, %p14;
	@%p17 bra 	$L__BB3_9;
	ld.global.f32 	%f94, [%rd3+4];
$L__BB3_9:
	cvt.u64.u32 	%rd21, %r59;
	add.s64 	%rd22, %rd21, %rd20;
	shl.b64 	%rd23, %rd22, 2;
	add.s64 	%rd4, %rd1, %rd23;
	ld.global.f32 	%f63, [%rd4+4];
	fma.rn.f32 	%f8, %f94, %f63, %f5;
	add.s32 	%r40, %r12, 2;
	setp.lt.s32 	%p19, %r40, 0;
	setp.ge.s32 	%p20, %r40, %r24;
	or.pred  	%p21, %p20, %p6;
	mov.f32 	%f95, 0f00000000;
	or.pred  	%p22, %p21, %p19;
	@%p22 bra 	$L__BB3_11;
	ld.global.f32 	%f95, [%rd3+8];
$L__BB3_11:
	ld.global.f32 	%f65, [%rd4+8];
	fma.rn.f32 	%f11, %f95, %f65, %f8;
	add.s32 	%r41, %r12, 3;
	setp.lt.s32 	%p24, %r41, 0;
	setp.ge.s32 	%p25, %r41, %r24;
	or.pred  	%p26, %p25, %p6;
	mov.f32 	%f96, 0f00000000;
	or.pred  	%p27, %p26, %p24;
	@%p27 bra 	$L__BB3_13;
	ld.global.f32 	%f96, [%rd3+12];
$L__BB3_13:
	ld.global.f32 	%f67, [%rd4+12];
	fma.rn.f32 	%f14, %f96, %f67, %f11;
	add.s32 	%r42, %r12, 4;
	setp.lt.s32 	%p29, %r42, 0;
	setp.ge.s32 	%p30, %r42, %r24;
	or.pred  	%p31, %p30, %p6;
	mov.f32 	%f97, 0f00000000;
	or.pred  	%p32, %p31, %p29;
	@%p32 bra 	$L__BB3_15;
	ld.global.f32 	%f97, [%rd3+16];
$L__BB3_15:
	ld.global.f32 	%f69, [%rd4+16];
	fma.rn.f32 	%f17, %f97, %f69, %f14;
	add.s32 	%r43, %r12, 5;
	setp.lt.s32 	%p34, %r43, 0;
	setp.ge.s32 	%p35, %r43, %r24;
	or.pred  	%p36, %p35, %p6;
	mov.f32 	%f98, 0f00000000;
	or.pred  	%p37, %p36, %p34;
	@%p37 bra 	$L__BB3_17;
	ld.global.f32 	%f98, [%rd3+20];
$L__BB3_17:
	ld.global.f32 	%f71, [%rd4+20];
	fma.rn.f32 	%f20, %f98, %f71, %f17;
	add.s32 	%r44, %r12, 6;
	setp.lt.s32 	%p39, %r44, 0;
	setp.ge.s32 	%p40, %r44, %r24;
	or.pred  	%p41, %p40, %p6;
	mov.f32 	%f99, 0f00000000;
	or.pred  	%p42, %p41, %p39;
	@%p42 bra 	$L__BB3_19;
	ld.global.f32 	%f99, [%rd3+24];
$L__BB3_19:
	ld.global.f32 	%f73, [%rd4+24];
	fma.rn.f32 	%f23, %f99, %f73, %f20;
	add.s32 	%r45, %r12, 7;
	setp.lt.s32 	%p44, %r45, 0;
	setp.ge.s32 	%p45, %r45, %r24;
	or.pred  	%p46, %p45, %p6;
	mov.f32 	%f100, 0f00000000;
	or.pred  	%p47, %p46, %p44;
	@%p47 bra 	$L__BB3_21;
	ld.global.f32 	%f100, [%rd3+28];
$L__BB3_21:
	ld.global.f32 	%f74, [%rd4+28];
	fma.rn.f32 	%f114, %f100, %f74, %f23;
	add.s32 	%r59, %r59, 8;
	setp.ne.s32 	%p48, %r59, %r5;
	mov.u32 	%r61, %r5;
	@%p48 bra 	$L__BB3_5;
$L__BB3_22:
	setp.eq.s32 	%p49, %r3, 0;
	@%p49 bra 	$L__BB3_44;
	add.s32 	%r46, %r3, -1;
	setp.lt.u32 	%p50, %r46, 3;
	@%p50 bra 	$L__BB3_33;
	setp.ge.s32 	%p51, %r8, %r23;
	add.s32 	%r15, %r61, %r1;
	setp.gt.s32 	%p52, %r15, -1;
	setp.lt.s32 	%p53, %r15, %r24;
	and.pred  	%p54, %p52, %p53;
	not.pred 	%p56, %p54;
	mov.f32 	%f103, 0f00000000;
	or.pred  	%p57, %p51, %p56;
	@%p57 bra 	$L__BB3_26;
	add.s32 	%r47, %r15, %r9;
	mul.wide.s32 	%rd24, %r47, 4;
	add.s64 	%rd25, %rd2, %rd24;
	ld.global.f32 	%f103, [%rd25];
$L__BB3_26:
	add.s32 	%r48, %r61, %r10;
	mul.wide.u32 	%rd26, %r48, 4;
	add.s64 	%rd27, %rd1, %rd26;
	ld.global.f32 	%f78, [%rd27];
	fma.rn.f32 	%f31, %f103, %f78, %f114;
	add.s32 	%r49, %r15, 1;
	setp.lt.s32 	%p59, %r49, 0;
	setp.ge.s32 	%p60, %r49, %r24;
	or.pred  	%p61, %p60, %p51;
	cvt.u64.u32 	%rd29, %r61;
	cvt.s64.s32 	%rd30, %r9;
	add.s64 	%rd31, %rd29, %rd43;
	add.s64 	%rd32, %rd31, %rd30;
	shl.b64 	%rd33, %rd32, 2;
	add.s64 	%rd5, %rd2, %rd33;
	mov.f32 	%f104, 0f00000000;
	or.pred  	%p62, %p61, %p59;
	@%p62 bra 	$L__BB3_28;
	ld.global.f32 	%f104, [%rd5+4];
$L__BB3_28:
	cvt.u64.u32 	%rd34, %r10;
	cvt.u64.u32 	%rd35, %r61;
	add.s64 	%rd36, %rd35, %rd34;
	shl.b64 	%rd37, %rd36, 2;
	add.s64 	%rd6, %rd1, %rd37;
	ld.global.f32 	%f80, [%rd6+4];
	fma.rn.f32 	%f34, %f104, %f80, %f31;
	add.s32 	%r50, %r15, 2;
	setp.lt.s32 	%p64, %r50, 0;
	setp.ge.s32 	%p65, %r50, %r24;
	or.pred  	%p66, %p65, %p51;
	mov.f32 	%f105, 0f00000000;
	or.pred  	%p67, %p66, %p64;
	@%p67 bra 	$L__BB3_30;
	ld.global.f32 	%f105, [%rd5+8];
$L__BB3_30:
	ld.global.f32 	%f82, [%rd6+8];
	fma.rn.f32 	%f37, %f105, %f82, %f34;
	add.s32 	%r51, %r15, 3;
	setp.lt.s32 	%p69, %r51, 0;
	setp.ge.s32 	%p70, %r51, %r24;
	or.pred  	%p71, %p70, %p51;
	mov.f32 	%f106, 0f00000000;
	or.pred  	%p72, %p71, %p69;
	@%p72 bra 	$L__BB3_32;
	ld.global.f32 	%f106, [%rd5+12];
$L__BB3_32:
	ld.global.f32 	%f83, [%rd6+12];
	fma.rn.f32 	%f114, %f106, %f83, %f37;
	add.s32 	%r61, %r61, 4;
$L__BB3_33:
	setp.eq.s32 	%p73, %r4, 0;
	@%p73 bra 	$L__BB3_44;
	setp.eq.s32 	%p74, %r4, 1;
	@%p74 bra 	$L__BB3_40;
	setp.ge.s32 	%p75, %r8, %r23;
	add.s32 	%r18, %r61, %r1;
	setp.gt.s32 	%p76, %r18, -1;
	setp.lt.s32 	%p77, %r18, %r24;
	and.pred  	%p78, %p76, %p77;
	not.pred 	%p80, %p78;
	mov.f32 	%f109, 0f00000000;
	or.pred  	%p81, %p75, %p80;
	@%p81 bra 	$L__BB3_37;
	add.s32 	%r52, %r18, %r9;
	mul.wide.s32 	%rd38, %r52, 4;
	add.s64 	%rd39, %rd2, %rd38;
	ld.global.f32 	%f109, [%rd39];
$L__BB3_37:
	add.s32 	%r53, %r61, %r10;
	mul.wide.u32 	%rd40, %r53, 4;
	add.s64 	%rd41, %rd1, %rd40;
	ld.global.f32 	%f87, [%rd41];
	fma.rn.f32 	%f45, %f109, %f87, %f114;
	add.s32 	%r54, %r18, 1;
	setp.lt.s32 	%p83, %r54, 0;
	setp.ge.s32 	%p84, %r54, %r24;
	or.pred  	%p85, %p84, %p75;
	mov.f32 	%f110, 0f00000000;
	or.pred  	%p86, %p85, %p83;
	@%p86 bra 	$L__BB3_39;
	cvt.s64.s32 	%rd42, %r9;
	cvt.s64.s32 	%rd44, %r61;
	add.s64 	%rd45, %rd44, %rd43;
	add.s64 	%rd46, %rd45, %rd42;
	shl.b64 	%rd47, %rd46, 2;
	add.s64 	%rd48, %rd2, %rd47;
	ld.global.f32 	%f110, [%rd48+4];
$L__BB3_39:
	cvt.u64.u32 	%rd49, %r10;
	cvt.u64.u32 	%rd50, %r61;
	add.s64 	%rd51, %rd50, %rd49;
	shl.b64 	%rd52, %rd51, 2;
	add.s64 	%rd53, %rd1, %rd52;
	ld.global.f32 	%f88, [%rd53+4];
	fma.rn.f32 	%f114, %f110, %f88, %f45;
	add.s32 	%r61, %r61, 2;
$L__BB3_40:
	setp.eq.s32 	%p87, %r6, 0;
	@%p87 bra 	$L__BB3_44;
	setp.ge.s32 	%p88, %r8, %r23;
	add.s32 	%r21, %r61, %r1;
	setp.gt.s32 	%p89, %r21, -1;
	setp.lt.s32 	%p90, %r21, %r24;
	and.pred  	%p91, %p89, %p90;
	not.pred 	%p93, %p91;
	mov.f32 	%f113, 0f00000000;
	or.pred  	%p94, %p88, %p93;
	@%p94 bra 	$L__BB3_43;
	add.s32 	%r55, %r21, %r9;
	mul.wide.s32 	%rd54, %r55, 4;
	add.s64 	%rd55, %rd2, %rd54;
	ld.global.f32 	%f113, [%rd55];
$L__BB3_43:
	add.s32 	%r56, %r61, %r10;
	mul.wide.u32 	%rd56, %r56, 4;
	add.s64 	%rd57, %rd1, %rd56;
	ld.global.f32 	%f90, [%rd57];
	fma.rn.f32 	%f114, %f113, %f90, %f114;
$L__BB3_44:
	add.s32 	%r58, %r58, 1;
	setp.ne.s32 	%p95, %r58, %r25;
	@%p95 bra 	$L__BB3_3;
$L__BB3_45:
	mad.lo.s32 	%r57, %r24, %r2, %r1;
	cvta.to.global.u64 	%rd58, %rd7;
	mul.wide.s32 	%rd59, %r57, 4;
	add.s64 	%rd60, %rd58, %rd59;
	st.global.f32 	[%rd60], %f114;
$L__BB3_46:
	ret;

}
	// .globl	_Z15conv2d_constantPKfPfiiii
.visible .entry _Z15conv2d_constantPKfPfiiii(
	.param .u64 .ptr .align 1 _Z15conv2d_constantPKfPfiiii_param_0,
	.param .u64 .ptr .align 1 _Z15conv2d_constantPKfPfiiii_param_1,
	.param .u32 _Z15conv2d_constantPKfPfiiii_param_2,
	.param .u32 _Z15conv2d_constantPKfPfiiii_param_3,
	.param .u32 _Z15conv2d_constantPKfPfiiii_param_4,
	.param .u32 _Z15conv2d_constantPKfPfiiii_param_5
)
{
	.reg .pred 	%p<96>;
	.reg .b32 	%r<63>;
	.reg .b32 	%f<116>;
	.reg .b64 	%rd<66>;

	ld.param.u64 	%rd7, [_Z15conv2d_constantPKfPfiiii_param_0];
	ld.param.u64 	%rd6, [_Z15conv2d_constantPKfPfiiii_param_1];
	ld.param.u32 	%r24, [_Z15conv2d_constantPKfPfiiii_param_2];
	ld.param.u32 	%r25, [_Z15conv2d_constantPKfPfiiii_param_3];
	ld.param.u32 	%r26, [_Z15conv2d_constantPKfPfiiii_param_4];
	ld.param.u32 	%r27, [_Z15conv2d_constantPKfPfiiii_param_5];
	cvta.to.global.u64 	%rd1, %rd7;
	mov.u32 	%r28, %ctaid.x;
	mov.u32 	%r29, %ntid.x;
	mov.u32 	%r30, %tid.x;
	mad.lo.s32 	%r1, %r28, %r29, %r30;
	mov.u32 	%r31, %ctaid.y;
	mov.u32 	%r32, %ntid.y;
	mov.u32 	%r33, %tid.y;
	mad.lo.s32 	%r2, %r31, %r32, %r33;
	setp.ge.s32 	%p1, %r2, %r24;
	setp.ge.s32 	%p2, %r1, %r25;
	or.pred  	%p3, %p1, %p2;
	@%p3 bra 	$L__BB4_46;
	mov.f32 	%f114, 0f00000000;
	min.s32 	%r34, %r26, %r27;
	setp.lt.s32 	%p4, %r34, 1;
	@%p4 bra 	$L__BB4_45;
	and.b32  	%r3, %r27, 7;
	add.s32 	%r4, %r3, -1;
	and.b32  	%r5, %r27, 3;
	and.b32  	%r6, %r27, 2147483640;
	and.b32  	%r7, %r27, 1;
	mov.f32 	%f114, 0f00000000;
	mov.b32 	%r58, 0;
	mov.u64 	%rd61, c_mask_2d;
	cvt.s64.s32 	%rd46, %r1;
$L__BB4_3:
	setp.lt.u32 	%p5, %r27, 8;
	add.s32 	%r9, %r58, %r2;
	mul.lo.s32 	%r10, %r9, %r25;
	mul.lo.s32 	%r11, %r58, %r27;
	mov.b32 	%r61, 0;
	@%p5 bra 	$L__BB4_22;
	mov.b32 	%r59, 0;
	cvt.s64.s32 	%rd15, %r10;
	cvt.u64.u32 	%rd19, %r11;
$L__BB4_5:
	.pragma "nounroll";
	setp.ge.s32 	%p6, %r9, %r24;
	add.s32 	%r13, %r59, %r1;
	setp.gt.s32 	%p7, %r13, -1;
	setp.lt.s32 	%p8, %r13, %r25;
	and.pred  	%p9, %p7, %p8;
	not.pred 	%p11, %p9;
	mov.f32 	%f93, 0f00000000;
	or.pred  	%p12, %p6, %p11;
	@%p12 bra 	$L__BB4_7;
	add.s32 	%r38, %r13, %r10;
	mul.wide.s32 	%rd8, %r38, 4;
	add.s64 	%rd9, %rd1, %rd8;
	ld.global.f32 	%f93, [%rd9];
$L__BB4_7:
	add.s32 	%r39, %r59, %r11;
	mul.wide.u32 	%rd10, %r39, 4;
	add.s64 	%rd12, %rd61, %rd10;
	ld.const.f32 	%f61, [%rd12];
	fma.rn.f32 	%f5, %f93, %f61, %f114;
	add.s32 	%r40, %r13, 1;
	setp.lt.s32 	%p14, %r40, 0;
	setp.ge.s32 	%p15, %r40, %r25;
	or.pred  	%p16, %p15, %p6;
	cvt.s64.s32 	%rd14, %r59;
	add.s64 	%rd16, %rd14, %rd46;
	add.s64 	%rd17, %rd16, %rd15;
	shl.b64 	%rd18, %rd17, 2;
	add.s64 	%rd2, %rd1, %rd18;
	mov.f32 	%f94, 0f00000000;
	or.pred  	%p17, %p16, %p14;
	@%p17 bra 	$L__BB4_9;
	ld.global.f32 	%f94, [%rd2+4];
$L__BB4_9:
	cvt.u64.u32 	%rd20, %r59;
	add.s64 	%rd21, %rd20, %rd19;
	shl.b64 	%rd22, %rd21, 2;
	add.s64 	%rd3, %rd61, %rd22;
	ld.const.f32 	%f63, [%rd3+4];
	fma.rn.f32 	%f8, %f94, %f63, %f5;
	add.s32 	%r41, %r13, 2;
	setp.lt.s32 	%p19, %r41, 0;
	setp.ge.s32 	%p20, %r41, %r25;
	or.pred  	%p21, %p20, %p6;
	mov.f32 	%f95, 0f00000000;
	or.pred  	%p22, %p21, %p19;
	@%p22 bra 	$L__BB4_11;
	ld.global.f32 	%f95, [%rd2+8];
$L__BB4_11:
	ld.const.f32 	%f65, [%rd3+8];
	fma.rn.f32 	%f11, %f95, %f65, %f8;
	add.s32 	%r42, %r13, 3;
	setp.lt.s32 	%p24, %r42, 0;
	setp.ge.s32 	%p25, %r42, %r25;
	or.pred  	%p26, %p25, %p6;
	mov.f32 	%f96, 0f00000000;
	or.pred  	%p27, %p26, %p24;
	@%p27 bra 	$L__BB4_13;
	ld.global.f32 	%f96, [%rd2+12];
$L__BB4_13:
	ld.const.f32 	%f67, [%rd3+12];
	fma.rn.f32 	%f14, %f96, %f67, %f11;
	add.s32 	%r43, %r13, 4;
	setp.lt.s32 	%p29, %r43, 0;
	setp.ge.s32 	%p30, %r43, %r25;
	or.pred  	%p31, %p30, %p6;
	mov.f32 	%f97, 0f00000000;
	or.pred  	%p32, %p31, %p29;
	@%p32 bra 	$L__BB4_15;
	ld.global.f32 	%f97, [%rd2+16];
$L__BB4_15:
	ld.const.f32 	%f69, [%rd3+16];
	fma.rn.f32 	%f17, %f97, %f69, %f14;
	add.s32 	%r44, %r13, 5;
	setp.lt.s32 	%p34, %r44, 0;
	setp.ge.s32 	%p35, %r44, %r25;
	or.pred  	%p36, %p35, %p6;
	mov.f32 	%f98, 0f00000000;
	or.pred  	%p37, %p36, %p34;
	@%p37 bra 	$L__BB4_17;
	ld.global.f32 	%f98, [%rd2+20];
$L__BB4_17:
	ld.const.f32 	%f71, [%rd3+20];
	fma.rn.f32 	%f20, %f98, %f71, %f17;
	add.s32 	%r45, %r13, 6;
	setp.lt.s32 	%p39, %r45, 0;
	setp.ge.s32 	%p40, %r45, %r25;
	or.pred  	%p41, %p40, %p6;
	mov.f32 	%f99, 0f00000000;
	or.pred  	%p42, %p41, %p39;
	@%p42 bra 	$L__BB4_19;
	ld.global.f32 	%f99, [%rd2+24];
$L__BB4_19:
	ld.const.f32 	%f73, [%rd3+24];
	fma.rn.f32 	%f23, %f99, %f73, %f20;
	add.s32 	%r46, %r13, 7;
	setp.lt.s32 	%p44, %r46, 0;
	setp.ge.s32 	%p45, %r46, %r25;
	or.pred  	%p46, %p45, %p6;
	mov.f32 	%f100, 0f00000000;
	or.pred  	%p47, %p46, %p44;
	@%p47 bra 	$L__BB4_21;
	ld.global.f32 	%f100, [%rd2+28];
$L__BB4_21:
	ld.const.f32 	%f74, [%rd3+28];
	fma.rn.f32 	%f114, %f100, %f74, %f23;
	add.s32 	%r59, %r59, 8;
	setp.ne.s32 	%p48, %r59, %r6;
	mov.u32 	%r61, %r6;
	@%p48 bra 	$L__BB4_5;
$L__BB4_22:
	setp.eq.s32 	%p49, %r3, 0;
	@%p49 bra 	$L__BB4_44;
	setp.lt.u32 	%p50, %r4, 3;
	@%p50 bra 	$L__BB4_33;
	setp.ge.s32 	%p51, %r9, %r24;
	add.s32 	%r16, %r61, %r1;
	setp.gt.s32 	%p52, %r16, -1;
	setp.lt.s32 	%p53, %r16, %r25;
	and.pred  	%p54, %p52, %p53;
	not.pred 	%p56, %p54;
	mov.f32 	%f103, 0f00000000;
	or.pred  	%p57, %p51, %p56;
	@%p57 bra 	$L__BB4_26;
	add.s32 	%r47, %r16, %r10;
	mul.wide.s32 	%rd24, %r47, 4;
	add.s64 	%rd25, %rd1, %rd24;
	ld.global.f32 	%f103, [%rd25];
$L__BB4_26:
	add.s32 	%r48, %r61, %r11;
	mul.wide.u32 	%rd26, %r48, 4;
	add.s64 	%rd28, %rd61, %rd26;
	ld.const.f32 	%f78, [%rd28];
	fma.rn.f32 	%f31, %f103, %f78, %f114;
	add.s32 	%r49, %r16, 1;
	setp.lt.s32 	%p59, %r49, 0;
	setp.ge.s32 	%p60, %r49, %r25;
	or.pred  	%p61, %p60, %p51;
	cvt.u64.u32 	%rd30, %r61;
	cvt.s64.s32 	%rd31, %r10;
	add.s64 	%rd32, %rd30, %rd46;
	add.s64 	%rd33, %rd32, %rd31;
	shl.b64 	%rd34, %rd33, 2;
	add.s64 	%rd4, %rd1, %rd34;
	mov.f32 	%f104, 0f00000000;
	or.pred  	%p62, %p61, %p59;
	@%p62 bra 	$L__BB4_28;
	ld.global.f32 	%f104, [%rd4+4];
$L__BB4_28:
	cvt.u64.u32 	%rd35, %r11;
	cvt.u64.u32 	%rd36, %r61;
	add.s64 	%rd37, %rd36, %rd35;
	shl.b64 	%rd38, %rd37, 2;
	add.s64 	%rd5, %rd61, %rd38;
	ld.const.f32 	%f80, [%rd5+4];
	fma.rn.f32 	%f34, %f104, %f80, %f31;
	add.s32 	%r50, %r16, 2;
	setp.lt.s32 	%p64, %r50, 0;
	setp.ge.s32 	%p65, %r50, %r25;
	or.pred  	%p66, %p65, %p51;
	mov.f32 	%f105, 0f00000000;
	or.pred  	%p67, %p66, %p64;
	@%p67 bra 	$L__BB4_30;
	ld.global.f32 	%f105, [%rd4+8];
$L__BB4_30:
	ld.const.f32 	%f82, [%rd5+8];
	fma.rn.f32 	%f37, %f105, %f82, %f34;
	add.s32 	%r51, %r16, 3;
	setp.lt.s32 	%p69, %r51, 0;
	setp.ge.s32 	%p70, %r51, %r25;
	or.pred  	%p71, %p70, %p51;
	mov.f32 	%f106, 0f00000000;
	or.pred  	%p72, %p71, %p69;
	@%p72 bra 	$L__BB4_32;
	ld.global.f32 	%f106, [%rd4+12];
$L__BB4_32:
	ld.const.f32 	%f83, [%rd5+12];
	fma.rn.f32 	%f114, %f106, %f83, %f37;
	add.s32 	%r61, %r61, 4;
$L__BB4_33:
	setp.eq.s32 	%p73, %r5, 0;
	@%p73 bra 	$L__BB4_44;
	setp.eq.s32 	%p74, %r5, 1;
	@%p74 bra 	$L__BB4_40;
	setp.ge.s32 	%p75, %r9, %r24;
	add.s32 	%r19, %r61, %r1;
	setp.gt.s32 	%p76, %r19, -1;
	setp.lt.s32 	%p77, %r19, %r25;
	and.pred  	%p78, %p76, %p77;
	not.pred 	%p80, %p78;
	mov.f32 	%f109, 0f00000000;
	or.pred  	%p81, %p75, %p80;
	@%p81 bra 	$L__BB4_37;
	add.s32 	%r52, %r19, %r10;
	mul.wide.s32 	%rd40, %r52, 4;
	add.s64 	%rd41, %rd1, %rd40;
	ld.global.f32 	%f109, [%rd41];
$L__BB4_37:
	add.s32 	%r53, %r61, %r11;
	mul.wide.u32 	%rd42, %r53, 4;
	add.s64 	%rd44, %rd61, %rd42;
	ld.const.f32 	%f87, [%rd44];
	fma.rn.f32 	%f45, %f109, %f87, %f114;
	add.s32 	%r54, %r19, 1;
	setp.lt.s32 	%p83, %r54, 0;
	setp.ge.s32 	%p84, %r54, %r25;
	or.pred  	%p85, %p84, %p75;
	mov.f32 	%f110, 0f00000000;
	or.pred  	%p86, %p85, %p83;
	@%p86 bra 	$L__BB4_39;
	cvt.s64.s32 	%rd45, %r10;
	cvt.s64.s32 	%rd47, %r61;
	add.s64 	%rd48, %rd47, %rd46;
	add.s64 	%rd49, %rd48, %rd45;
	shl.b64 	%rd50, %rd49, 2;
	add.s64 	%rd51, %rd1, %rd50;
	ld.global.f32 	%f110, [%rd51+4];
$L__BB4_39:
	cvt.u64.u32 	%rd52, %r11;
	cvt.u64.u32 	%rd53, %r61;
	add.s64 	%rd54, %rd53, %rd52;
	shl.b64 	%rd55, %rd54, 2;
	add.s64 	%rd57, %rd61, %rd55;
	ld.const.f32 	%f88, [%rd57+4];
	fma.rn.f32 	%f114, %f110, %f88, %f45;
	add.s32 	%r61, %r61, 2;
$L__BB4_40:
	setp.eq.s32 	%p87, %r7, 0;
	@%p87 bra 	$L__BB4_44;
	setp.ge.s32 	%p88, %r9, %r24;
	add.s32 	%r22, %r61, %r1;
	setp.gt.s32 	%p89, %r22, -1;
	setp.lt.s32 	%p90, %r22, %r25;
	and.pred  	%p91, %p89, %p90;
	not.pred 	%p93, %p91;
	mov.f32 	%f113, 0f00000000;
	or.pred  	%p94, %p88, %p93;
	@%p94 bra 	$L__BB4_43;
	add.s32 	%r55, %r22, %r10;
	mul.wide.s32 	%rd58, %r55, 4;
	add.s64 	%rd59, %rd1, %rd58;
	ld.global.f32 	%f113, [%rd59];
$L__BB4_43:
	add.s32 	%r56, %r61, %r11;
	mul.wide.u32 	%rd60, %r56, 4;
	add.s64 	%rd62, %rd61, %rd60;
	ld.const.f32 	%f90, [%rd62];
	fma.rn.f32 	%f114, %f113, %f90, %f114;
$L__BB4_44:
	add.s32 	%r58, %r58, 1;
	setp.ne.s32 	%p95, %r58, %r26;
	@%p95 bra 	$L__BB4_3;
$L__BB4_45:
	mad.lo.s32 	%r57, %r25, %r2, %r1;
	cvta.to.global.u64 	%rd63, %rd6;
	mul.wide.s32 	%rd64, %r57, 4;
	add.s64 	%rd65, %rd63, %rd64;
	st.global.f32 	[%rd65], %f114;
$L__BB4_46:
	ret;

}
	// .globl	_Z12conv2d_tiledPKfPfiiii
.visible .entry _Z12conv2d_tiledPKfPfiiii(
	.param .u64 .ptr .align 1 _Z12conv2d_tiledPKfPfiiii_param_0,
	.param .u64 .ptr .align 1 _Z12conv2d_tiledPKfPfiiii_param_1,
	.param .u32 _Z12conv2d_tiledPKfPfiiii_param_2,
	.param .u32 _Z12conv2d_tiledPKfPfiiii_param_3,
	.param .u32 _Z12conv2d_tiledPKfPfiiii_param_4,
	.param .u32 _Z12conv2d_tiledPKfPfiiii_param_5
)
{
	.reg .pred 	%p<29>;
	.reg .b32 	%r<72>;
	.reg .b32 	%f<75>;
	.reg .b64 	%rd<35>;
	// demoted variable
	.shared .align 4 .b8 _ZZ12conv2d_tiledPKfPfiiiiE4tile[1296];
	ld.param.u64 	%rd4, [_Z12conv2d_tiledPKfPfiiii_param_0];
	ld.param.u64 	%rd5, [_Z12conv2d_tiledPKfPfiiii_param_1];
	ld.param.u32 	%r31, [_Z12conv2d_tiledPKfPfiiii_param_2];
	ld.param.u32 	%r28, [_Z12conv2d_tiledPKfPfiiii_param_3];
	ld.param.u32 	%r29, [_Z12conv2d_tiledPKfPfiiii_param_4];
	ld.param.u32 	%r30, [_Z12conv2d_tiledPKfPfiiii_param_5];
	mov.u32 	%r1, %tid.x;
	mov.u32 	%r2, %tid.y;
	mov.u32 	%r32, %ctaid.y;
	shl.b32 	%r33, %r32, 4;
	add.s32 	%r3, %r33, %r2;
	mov.u32 	%r34, %ctaid.x;
	shl.b32 	%r35, %r34, 4;
	add.s32 	%r36, %r1, %r35;
	add.s32 	%r4, %r36, -1;
	setp.ne.s32 	%p2, %r3, 0;
	setp.le.s32 	%p3, %r3, %r31;
	and.pred  	%p1, %p2, %p3;
	not.pred 	%p4, %p1;
	setp.lt.s32 	%p5, %r4, 0;
	or.pred  	%p6, %p5, %p4;
	setp.ge.s32 	%p7, %r4, %r28;
	mov.f32 	%f64, 0f00000000;
	or.pred  	%p8, %p7, %p6;
	@%p8 bra 	$L__BB5_2;
	cvta.to.global.u64 	%rd6, %rd4;
	add.s32 	%r37, %r3, -1;
	mad.lo.s32 	%r38, %r28, %r37, %r4;
	mul.wide.s32 	%rd7, %r38, 4;
	add.s64 	%rd8, %rd6, %rd7;
	ld.global.f32 	%f64, [%rd8];
$L__BB5_2:
	setp.ge.s32 	%p9, %r4, %r28;
	setp.lt.s32 	%p10, %r4, 0;
	mov.u32 	%r39, _ZZ12conv2d_tiledPKfPfiiiiE4tile;
	mad.lo.s32 	%r5, %r2, 72, %r39;
	shl.b32 	%r41, %r1, 2;
	add.s32 	%r42, %r5, %r41;
	st.shared.f32 	[%r42], %f64;
	bar.sync 	0;
	add.s32 	%r43, %r2, -1;
	setp.lt.u32 	%p11, %r43, 16;
	setp.ne.s32 	%p12, %r1, 0;
	setp.lt.u32 	%p13, %r1, 17;
	and.pred  	%p14, %p11, %p13;
	and.pred  	%p15, %p14, %p12;
	and.pred  	%p16, %p15, %p1;
	not.pred 	%p17, %p16;
	or.pred  	%p18, %p9, %p17;
	or.pred  	%p19, %p18, %p10;
	@%p19 bra 	$L__BB5_18;
	mov.f32 	%f73, 0f00000000;
	min.s32 	%r44, %r29, %r30;
	setp.lt.s32 	%p20, %r44, 1;
	@%p20 bra 	$L__BB5_17;
	and.b32  	%r6, %r30, 7;
	add.s32 	%r7, %r6, -1;
	and.b32  	%r8, %r30, 3;
	and.b32  	%r9, %r30, 2147483640;
	and.b32  	%r10, %r30, 1;
	neg.s32 	%r11, %r9;
	mad.lo.s32 	%r47, %r2, 72, %r41;
	add.s32 	%r49, %r47, %r39;
	add.s32 	%r12, %r49, -76;
	mov.f32 	%f73, 0f00000000;
	mov.b32 	%r66, 0;
	mov.u64 	%rd29, c_mask_2d;
$L__BB5_5:
	setp.lt.u32 	%p21, %r30, 8;
	mul.lo.s32 	%r14, %r66, 72;
	mul.lo.s32 	%r15, %r66, %r30;
	mov.b32 	%r70, 0;
	@%p21 bra 	$L__BB5_8;
	mul.wide.u32 	%rd9, %r15, 4;
	add.s64 	%rd11, %rd29, %rd9;
	add.s64 	%rd34, %rd11, 16;
	add.s32 	%r67, %r12, %r14;
	mov.u32 	%r68, %r11;
$L__BB5_7:
	.pragma "nounroll";
	ld.shared.f32 	%f21, [%r67];
	ld.const.f32 	%f22, [%rd34+-16];
	fma.rn.f32 	%f23, %f21, %f22, %f73;
	ld.shared.f32 	%f24, [%r67+4];
	ld.const.f32 	%f25, [%rd34+-12];
	fma.rn.f32 	%f26, %f24, %f25, %f23;
	ld.shared.f32 	%f27, [%r67+8];
	ld.const.f32 	%f28, [%rd34+-8];
	fma.rn.f32 	%f29, %f27, %f28, %f26;
	ld.shared.f32 	%f30, [%r67+12];
	ld.const.f32 	%f31, [%rd34+-4];
	fma.rn.f32 	%f32, %f30, %f31, %f29;
	ld.shared.f32 	%f33, [%r67+16];
	ld.const.f32 	%f34, [%rd34];
	fma.rn.f32 	%f35, %f33, %f34, %f32;
	ld.shared.f32 	%f36, [%r67+20];
	ld.const.f32 	%f37, [%rd34+4];
	fma.rn.f32 	%f38, %f36, %f37, %f35;
	ld.shared.f32 	%f39, [%r67+24];
	ld.const.f32 	%f40, [%rd34+8];
	fma.rn.f32 	%f41, %f39, %f40, %f38;
	ld.shared.f32 	%f42, [%r67+28];
	ld.const.f32 	%f43, [%rd34+12];
	fma.rn.f32 	%f73, %f42, %f43, %f41;
	add.s64 	%rd34, %rd34, 32;
	add.s32 	%r68, %r68, 8;
	add.s32 	%r67, %r67, 32;
	setp.eq.s32 	%p22, %r68, 0;
	mov.u32 	%r70, %r9;
	@%p22 bra 	$L__BB5_8;
	bra.uni 	$L__BB5_7;
$L__BB5_8:
	setp.eq.s32 	%p23, %r6, 0;
	@%p23 bra 	$L__BB5_16;
	add.s32 	%r51, %r5, %r14;
	add.s32 	%r22, %r51, -72;
	setp.lt.u32 	%p24, %r7, 3;
	@%p24 bra 	$L__BB5_11;
	add.s32 	%r52, %r70, %r1;
	shl.b32 	%r53, %r52, 2;
	add.s32 	%r54, %r22, %r53;
	ld.shared.f32 	%f45, [%r54+-4];
	add.s32 	%r55, %r70, %r15;
	mul.wide.u32 	%rd12, %r55, 4;
	add.s64 	%rd14, %rd29, %rd12;
	ld.const.f32 	%f46, [%rd14];
	fma.rn.f32 	%f47, %f45, %f46, %f73;
	ld.shared.f32 	%f48, [%r54];
	cvt.u64.u32 	%rd15, %r15;
	cvt.u64.u32 	%rd16, %r70;
	add.s64 	%rd17, %rd16, %rd15;
	shl.b64 	%rd18, %rd17, 2;
	add.s64 	%rd19, %rd29, %rd18;
	ld.const.f32 	%f49, [%rd19+4];
	fma.rn.f32 	%f50, %f48, %f49, %f47;
	ld.shared.f32 	%f51, [%r54+4];
	ld.const.f32 	%f52, [%rd19+8];
	fma.rn.f32 	%f53, %f51, %f52, %f50;
	ld.shared.f32 	%f54, [%r54+8];
	ld.const.f32 	%f55, [%rd19+12];
	fma.rn.f32 	%f73, %f54, %f55, %f53;
	add.s32 	%r70, %r70, 4;
$L__BB5_11:
	setp.eq.s32 	%p25, %r8, 0;
	@%p25 bra 	$L__BB5_16;
	setp.eq.s32 	%p26, %r8, 1;
	@%p26 bra 	$L__BB5_14;
	add.s32 	%r56, %r70, %r1;
	shl.b32 	%r57, %r56, 2;
	add.s32 	%r58, %r22, %r57;
	ld.shared.f32 	%f57, [%r58+-4];
	add.s32 	%r59, %r70, %r15;
	mul.wide.u32 	%rd20, %r59, 4;
	add.s64 	%rd22, %rd29, %rd20;
	ld.const.f32 	%f58, [%rd22];
	fma.rn.f32 	%f59, %f57, %f58, %f73;
	ld.shared.f32 	%f60, [%r58];
	cvt.u64.u32 	%rd23, %r15;
	cvt.u64.u32 	%rd24, %r70;
	add.s64 	%rd25, %rd24, %rd23;
	shl.b64 	%rd26, %rd25, 2;
	add.s64 	%rd27, %rd29, %rd26;
	ld.const.f32 	%f61, [%rd27+4];
	fma.rn.f32 	%f73, %f60, %f61, %f59;
	add.s32 	%r70, %r70, 2;
$L__BB5_14:
	setp.eq.s32 	%p27, %r10, 0;
	@%p27 bra 	$L__BB5_16;
	add.s32 	%r60, %r70, %r1;
	shl.b32 	%r61, %r60, 2;
	add.s32 	%r62, %r22, %r61;
	ld.shared.f32 	%f62, [%r62+-4];
	add.s32 	%r63, %r70, %r15;
	mul.wide.u32 	%rd28, %r63, 4;
	add.s64 	%rd30, %rd29, %rd28;
	ld.const.f32 	%f63, [%rd30];
	fma.rn.f32 	%f73, %f62, %f63, %f73;
$L__BB5_16:
	add.s32 	%r66, %r66, 1;
	setp.ne.s32 	%p28, %r66, %r29;
	@%p28 bra 	$L__BB5_5;
$L__BB5_17:
	add.s32 	%r64, %r3, -1;
	mad.lo.s32 	%r65, %r28, %r64, %r4;
	cvta.to.global.u64 	%rd31, %rd5;
	mul.wide.s32 	%rd32, %r65, 4;
	add.s64 	%rd33, %rd31, %rd32;
	st.global.f32 	[%rd33], %f73;
$L__BB5_18:
	ret;

}


// ===== COMPILED SASS (sm_100) =====

	.target	sm_100

	.elftype	@"ET_EXEC"


//--------------------- .note.nv.tkinfo           --------------------------
	.section	.note.nv.tkinfo,"",@"SHT_NOTE"
	.sectionflags	@"SHF_NOTE_NV_TKINFO"
	.tkinfo
        /*0018*/ 	.word	0x00000002
        /*0030*/ 	.string	""
        /*0030*/ 	.string	"ptxas"
        /*0030*/ 	.string	"Cuda compilation tools, release 13.0, V13.0.88"
        /*0030*/ 	.string	"Build cuda_13.0.r13.0/compiler.36424714_0"
        /*0030*/ 	.string	"-arch sm_100 -m 64 "



//--------------------- .note.nv.cuinfo           --------------------------
	.section	.note.nv.cuinfo,"",@"SHT_NOTE"
	.sectionflags	@"SHF_NOTE_NV_CUINFO"
        /*0018*/ 	.short	0x0002
        /*001a*/ 	.short	0x0064
        /*001c*/ 	.short	0x0082
	.zero		2


//--------------------- .nv.info                  --------------------------
	.section	.nv.info,"",@"SHT_CUDA_INFO"
	.align	4


	//----- nvinfo : EIATTR_REGCOUNT
	.align		4
        /*0000*/ 	.byte	0x04, 0x2f
        /*0002*/ 	.short	(.L_3 - .L_2)
	.align		4
.L_2:
        /*0004*/ 	.word	index@(_Z12conv1d_basicPKfPfS0_ii)
        /*0008*/ 	.word	0x0000001c


	//----- nvinfo : EIATTR_FRAME_SIZE
	.align		4
.L_3:
        /*000c*/ 	.byte	0x04, 0x11
        /*000e*/ 	.short	(.L_5 - .L_4)
	.align		4
.L_4:
        /*0010*/ 	.word	index@(_Z12conv1d_basicPKfPfS0_ii)
        /*0014*/ 	.word	0x00000000


	//----- nvinfo : EIATTR_REGCOUNT
	.align		4
.L_5:
        /*0018*/ 	.byte	0x04, 0x2f
        /*001a*/ 	.short	(.L_7 - .L_6)
	.align		4
.L_6:
        /*001c*/ 	.word	index@(_Z15conv1d_constantPKfPfii)
        /*0020*/ 	.word	0x00000011


	//----- nvinfo : EIATTR_FRAME_SIZE
	.align		4
.L_7:
        /*0024*/ 	.byte	0x04, 0x11
        /*0026*/ 	.short	(.L_9 - .L_8)
	.align		4
.L_8:
        /*0028*/ 	.word	index@(_Z15conv1d_constantPKfPfii)
        /*002c*/ 	.word	0x00000000


	//----- nvinfo : EIATTR_REGCOUNT
	.align		4
.L_9:
        /*0030*/ 	.byte	0x04, 0x2f
        /*0032*/ 	.short	(.L_11 - .L_10)
	.align		4
.L_10:
        /*0034*/ 	.word	index@(_Z12conv1d_tiledPKfPfii)
        /*0038*/ 	.word	0x00000018


	//----- nvinfo : EIATTR_FRAME_SIZE
	.align		4
.L_11:
        /*003c*/ 	.byte	0x04, 0x11
        /*003e*/ 	.short	(.L_13 - .L_12)
	.align		4
.L_12:
        /*0040*/ 	.word	index@(_Z12conv1d_tiledPKfPfii)
        /*0044*/ 	.word	0x00000000


	//----- nvinfo : EIATTR_REGCOUNT
	.align		4
.L_13:
        /*0048*/ 	.byte	0x04, 0x2f
        /*004a*/ 	.short	(.L_15 - .L_14)
	.align		4
.L_14:
        /*004c*/ 	.word	index@(_Z12conv2d_basicPKfPfiiS0_ii)
        /*0050*/ 	.word	0x0000001e


	//----- nvinfo : EIATTR_FRAME_SIZE
	.align		4
.L_15:
        /*0054*/ 	.byte	0x04, 0x11
        /*0056*/ 	.short	(.L_17 - .L_16)
	.align		4
.L_16:
        /*0058*/ 	.word	index@(_Z12conv2d_basicPKfPfiiS0_ii)
        /*005c*/ 	.word	0x00000000


	//----- nvinfo : EIATTR_REGCOUNT
	.align		4
.L_17:
        /*0060*/ 	.byte	0x04, 0x2f
        /*0062*/ 	.short	(.L_19 - .L_18)
	.align		4
.L_18:
        /*0064*/ 	.word	index@(_Z15conv2d_constantPKfPfiiii)
        /*0068*/ 	.word	0x00000016


	//----- nvinfo : EIATTR_FRAME_SIZE
	.align		4
.L_19:
        /*006c*/ 	.byte	0x04, 0x11
        /*006e*/ 	.short	(.L_21 - .L_20)
	.align		4
.L_20:
        /*0070*/ 	.word	index@(_Z15conv2d_constantPKfPfiiii)
        /*0074*/ 	.word	0x00000000


	//----- nvinfo : EIATTR_REGCOUNT
	.align		4
.L_21:
        /*0078*/ 	.byte	0x04, 0x2f
        /*007a*/ 	.short	(.L_23 - .L_22)
	.align		4
.L_22:
        /*007c*/ 	.word	index@(_Z12conv2d_tiledPKfPfiiii)
        /*0080*/ 	.word	0x00000018


	//----- nvinfo : EIATTR_FRAME_SIZE
	.align		4
.L_23:
        /*0084*/ 	.byte	0x04, 0x11
        /*0086*/ 	.short	(.L_25 - .L_24)
	.align		4
.L_24:
        /*0088*/ 	.word	index@(_Z12conv2d_tiledPKfPfiiii)
        /*008c*/ 	.word	0x00000000


	//----- nvinfo : EIATTR_MIN_STACK_SIZE
	.align		4
.L_25:
        /*0090*/ 	.byte	0x04, 0x12
        /*0092*/ 	.short	(.L_27 - .L_26)
	.align		4
.L_26:
        /*0094*/ 	.word	index@(_Z12conv2d_tiledPKfPfiiii)
        /*0098*/ 	.word	0x00000000


	//----- nvinfo : EIATTR_MIN_STACK_SIZE
	.align		4
.L_27:
        /*009c*/ 	.byte	0x04, 0x12
        /*009e*/ 	.short	(.L_29 - .L_28)
	.align		4
.L_28:
        /*00a0*/ 	.word	index@(_Z15conv2d_constantPKfPfiiii)
        /*00a4*/ 	.word	0x00000000


	//----- nvinfo : EIATTR_MIN_STACK_SIZE
	.align		4
.L_29:
        /*00a8*/ 	.byte	0x04, 0x12
        /*00aa*/ 	.short	(.L_31 - .L_30)
	.align		4
.L_30:
        /*00ac*/ 	.word	index@(_Z12conv2d_basicPKfPfiiS0_ii)
        /*00b0*/ 	.word	0x00000000


	//----- nvinfo : EIATTR_MIN_STACK_SIZE
	.align		4
.L_31:
        /*00b4*/ 	.byte	0x04, 0x12
        /*00b6*/ 	.short	(.L_33 - .L_32)
	.align		4
.L_32:
        /*00b8*/ 	.word	index@(_Z12conv1d_tiledPKfPfii)
        /*00bc*/ 	.word	0x00000000


	//----- nvinfo : EIATTR_MIN_STACK_SIZE
	.align		4
.L_33:
        /*00c0*/ 	.byte	0x04, 0x12
        /*00c2*/ 	.short	(.L_35 - .L_34)
	.align		4
.L_34:
        /*00c4*/ 	.word	index@(_Z15conv1d_constantPKfPfii)
        /*00c8*/ 	.word	0x00000000


	//----- nvinfo : EIATTR_MIN_STACK_SIZE
	.align		4
.L_35:
        /*00cc*/ 	.byte	0x04, 0x12
        /*00ce*/ 	.short	(.L_37 - .L_36)
	.align		4
.L_36:
        /*00d0*/ 	.word	index@(_Z12conv1d_basicPKfPfS0_ii)
        /*00d4*/ 	.word	0x00000000
.L_37:


//--------------------- .nv.compat                --------------------------
	.section	.nv.compat,"",@"SHT_CUDA_COMPAT_INFO"
	.align	4
        /*0000*/ 	.byte	0x02, 0x09, 0x00, 0x00, 0x02, 0x02, 0x01, 0x00, 0x02, 0x05, 0x05, 0x00, 0x03, 0x07, 0x01, 0x01
        /*0010*/ 	.byte	0x02, 0x03, 0x00, 0x00, 0x02, 0x06, 0x01, 0x00, 0x04, 0x0b, 0x08, 0x00, 0x09, 0x00, 0x00, 0x00
        /*0020*/ 	.byte	0x00, 0x00, 0x00, 0x00


//--------------------- .nv.info._Z12conv2d_tiledPKfPfiiii --------------------------
	.section	.nv.info._Z12conv2d_tiledPKfPfiiii,"",@"SHT_CUDA_INFO"
	.sectionflags	@""
	.align	4


	//----- nvinfo : EIATTR_CUDA_API_VERSION
	.align		4
        /*0000*/ 	.byte	0x04, 0x37
        /*0002*/ 	.short	(.L_39 - .L_38)
.L_38:
        /*0004*/ 	.word	0x00000082


	//----- nvinfo : EIATTR_KPARAM_INFO
	.align		4
.L_39:
        /*0008*/ 	.byte	0x04, 0x17
        /*000a*/ 	.short	(.L_41 - .L_40)
.L_40:
        /*000c*/ 	.word	0x00000000
        /*0010*/ 	.short	0x0005
        /*0012*/ 	.short	0x001c
        /*0014*/ 	.byte	0x00, 0xf0, 0x11, 0x00


	//----- nvinfo : EIATTR_KPARAM_INFO
	.align		4
.L_41:
        /*0018*/ 	.byte	0x04, 0x17
        /*001a*/ 	.short	(.L_43 - .L_42)
.L_42:
        /*001c*/ 	.word	0x00000000
        /*0020*/ 	.short	0x0004
        /*0022*/ 	.short	0x0018
        /*0024*/ 	.byte	0x00, 0xf0, 0x11, 0x00


	//----- nvinfo : EIATTR_KPARAM_INFO
	.align		4
.L_43:
        /*0028*/ 	.byte	0x04, 0x17
        /*002a*/ 	.short	(.L_45 - .L_44)
.L_44:
        /*002c*/ 	.word	0x00000000
        /*0030*/ 	.short	0x0003
        /*0032*/ 	.short	0x0014
        /*0034*/ 	.byte	0x00, 0xf0, 0x11, 0x00


	//----- nvinfo : EIATTR_KPARAM_INFO
	.align		4
.L_45:
        /*0038*/ 	.byte	0x04, 0x17
        /*003a*/ 	.short	(.L_47 - .L_46)
.L_46:
        /*003c*/ 	.word	0x00000000
        /*0040*/ 	.short	0x0002
        /*0042*/ 	.short	0x0010
        /*0044*/ 	.byte	0x00, 0xf0, 0x11, 0x00


	//----- nvinfo : EIATTR_KPARAM_INFO
	.align		4
.L_47:
        /*0048*/ 	.byte	0x04, 0x17
        /*004a*/ 	.short	(.L_49 - .L_48)
.L_48:
        /*004c*/ 	.word	0x00000000
        /*0050*/ 	.short	0x0001
        /*0052*/ 	.short	0x0008
        /*0054*/ 	.byte	0x00, 0xf5, 0x21, 0x00


	//----- nvinfo : EIATTR_KPARAM_INFO
	.align		4
.L_49:
        /*0058*/ 	.byte	0x04, 0x17
        /*005a*/ 	.short	(.L_51 - .L_50)
.L_50:
        /*005c*/ 	.word	0x00000000
        /*0060*/ 	.short	0x0000
        /*0062*/ 	.short	0x0000
        /*0064*/ 	.byte	0x00, 0xf5, 0x21, 0x00


	//----- nvinfo : EIATTR_SPARSE_MMA_MASK
	.align		4
.L_51:
        /*0068*/ 	.byte	0x03, 0x50
        /*006a*/ 	.short	0x0000


	//----- nvinfo : EIATTR_MAXREG_COUNT
	.align		4
        /*006c*/ 	.byte	0x03, 0x1b
        /*006e*/ 	.short	0x00ff


	//----- nvinfo : EIATTR_NUM_BARRIERS
	.align		4
        /*0070*/ 	.byte	0x02, 0x4c
        /*0072*/ 	.byte	0x01
	.zero		1


	//----- nvinfo : EIATTR_MERCURY_ISA_VERSION
	.align		4
        /*0074*/ 	.byte	0x03, 0x5f
        /*0076*/ 	.short	0x0101


	//----- nvinfo : EIATTR_VRC_CTA_INIT_COUNT
	.align		4
        /*0078*/ 	.byte	0x02, 0x4a
	.zero		1
	.zero		1


	//----- nvinfo : EIATTR_EXIT_INSTR_OFFSETS
	.align		4
        /*007c*/ 	.byte	0x04, 0x1c
        /*007e*/ 	.short	(.L_53 - .L_52)


	//   ....[0]....
.L_52:
        /*0080*/ 	.word	0x00000230


	//   ....[1]....
        /*0084*/ 	.word	0x000009a0


	//----- nvinfo : EIATTR_CBANK_PARAM_SIZE
	.align		4
.L_53:
        /*0088*/ 	.byte	0x03, 0x19
        /*008a*/ 	.short	0x0020


	//----- nvinfo : EIATTR_PARAM_CBANK
	.align		4
        /*008c*/ 	.byte	0x04, 0x0a
        /*008e*/ 	.short	(.L_55 - .L_54)
	.align		4
.L_54:
        /*0090*/ 	.word	index@(.nv.constant0._Z12conv2d_tiledPKfPfiiii)
        /*0094*/ 	.short	0x0380
        /*0096*/ 	.short	0x0020


	//----- nvinfo : EIATTR_SW_WAR
	.align		4
.L_55:
        /*0098*/ 	.byte	0x04, 0x36
        /*009a*/ 	.short	(.L_57 - .L_56)
.L_56:
        /*009c*/ 	.word	0x00000008
.L_57:


//--------------------- .nv.info._Z15conv2d_constantPKfPfiiii --------------------------
	.section	.nv.info._Z15conv2d_constantPKfPfiiii,"",@"SHT_CUDA_INFO"
	.sectionflags	@""
	.align	4


	//----- nvinfo : EIATTR_CUDA_API_VERSION
	.align		4
        /*0000*/ 	.byte	0x04, 0x37
        /*0002*/ 	.short	(.L_59 - .L_58)
.L_58:
        /*0004*/ 	.word	0x00000082


	//----- nvinfo : EIATTR_KPARAM_INFO
	.align		4
.L_59:
        /*0008*/ 	.byte	0x04, 0x17
        /*000a*/ 	.short	(.L_61 - .L_60)
.L_60:
        /*000c*/ 	.word	0x00000000
        /*0010*/ 	.short	0x0005
        /*0012*/ 	.short	0x001c
        /*0014*/ 	.byte	0x00, 0xf0, 0x11, 0x00


	//----- nvinfo : EIATTR_KPARAM_INFO
	.align		4
.L_61:
        /*0018*/ 	.byte	0x04, 0x17
        /*001a*/ 	.short	(.L_63 - .L_62)
.L_62:
        /*001c*/ 	.word	0x00000000
        /*0020*/ 	.short	0x0004
        /*0022*/ 	.short	0x0018
        /*0024*/ 	.byte	0x00, 0xf0, 0x11, 0x00


	//----- nvinfo : EIATTR_KPARAM_INFO
	.align		4
.L_63:
        /*0028*/ 	.byte	0x04, 0x17
        /*002a*/ 	.short	(.L_65 - .L_64)
.L_64:
        /*002c*/ 	.word	0x00000000
        /*0030*/ 	.short	0x0003
        /*0032*/ 	.short	0x0014
        /*0034*/ 	.byte	0x00, 0xf0, 0x11, 0x00


	//----- nvinfo : EIATTR_KPARAM_INFO
	.align		4
.L_65:
        /*0038*/ 	.byte	0x04, 0x17
        /*003a*/ 	.short	(.L_67 - .L_66)
.L_66:
        /*003c*/ 	.word	0x00000000
        /*0040*/ 	.short	0x0002
        /*0042*/ 	.short	0x0010
        /*0044*/ 	.byte	0x00, 0xf0, 0x11, 0x00


	//----- nvinfo : EIATTR_KPARAM_INFO
	.align		4
.L_67:
        /*0048*/ 	.byte	0x04, 0x17
        /*004a*/ 	.short	(.L_69 - .L_68)
.L_68:
        /*004c*/ 	.word	0x00000000
        /*0050*/ 	.short	0x0001
        /*0052*/ 	.short	0x0008
        /*0054*/ 	.byte	0x00, 0xf5, 0x21, 0x00


	//----- nvinfo : EIATTR_KPARAM_INFO
	.align		4
.L_69:
        /*0058*/ 	.byte	0x04, 0x17
        /*005a*/ 	.short	(.L_71 - .L_70)
.L_70:
        /*005c*/ 	.word	0x00000000
        /*0060*/ 	.short	0x0000
        /*0062*/ 	.short	0x0000
        /*0064*/ 	.byte	0x00, 0xf5, 0x21, 0x00


	//----- nvinfo : EIATTR_SPARSE_MMA_MASK
	.align		4
.L_71:
        /*0068*/ 	.byte	0x03, 0x50
        /*006a*/ 	.short	0x0000


	//----- nvinfo : EIATTR_MAXREG_COUNT
	.align		4
        /*006c*/ 	.byte	0x03, 0x1b
        /*006e*/ 	.short	0x00ff


	//----- nvinfo : EIATTR_MERCURY_ISA_VERSION
	.align		4
        /*0070*/ 	.byte	0x03, 0x5f
        /*0072*/ 	.short	0x0101


	//----- nvinfo : EIATTR_VRC_CTA_INIT_COUNT
	.align		4
        /*0074*/ 	.byte	0x02, 0x4a
	.zero		1
	.zero		1


	//----- nvinfo : EIATTR_EXIT_INSTR_OFFSETS
	.align		4
        /*0078*/ 	.byte	0x04, 0x1c
        /*007a*/ 	.short	(.L_73 - .L_72)


	//   ....[0]....
.L_72:
        /*007c*/ 	.word	0x000000c0


	//   ....[1]....
        /*0080*/ 	.word	0x00000e10


	//----- nvinfo : EIATTR_CBANK_PARAM_SIZE
	.align		4
.L_73:
        /*0084*/ 	.byte	0x03, 0x19
        /*0086*/ 	.short	0x0020


	//----- nvinfo : EIATTR_PARAM_CBANK
	.align		4
        /*0088*/ 	.byte	0x04, 0x0a
        /*008a*/ 	.short	(.L_75 - .L_74)
	.align		4
.L_74:
        /*008c*/ 	.word	index@(.nv.constant0._Z15conv2d_constantPKfPfiiii)
        /*0090*/ 	.short	0x0380
        /*0092*/ 	.short	0x0020


	//----- nvinfo : EIATTR_SW_WAR
	.align		4
.L_75:
        /*0094*/ 	.byte	0x04, 0x36
        /*0096*/ 	.short	(.L_77 - .L_76)
.L_76:
        /*0098*/ 	.word	0x00000008
.L_77:


//--------------------- .nv.info._Z12conv2d_basicPKfPfiiS0_ii --------------------------
	.section	.nv.info._Z12conv2d_basicPKfPfiiS0_ii,"",@"SHT_CUDA_INFO"
	.sectionflags	@""
	.align	4


	//----- nvinfo : EIATTR_CUDA_API_VERSION
	.align		4
        /*0000*/ 	.byte	0x04, 0x37
        /*0002*/ 	.short	(.L_79 - .L_78)
.L_78:
        /*0004*/ 	.word	0x00000082


	//----- nvinfo : EIATTR_KPARAM_INFO
	.align		4
.L_79:
        /*0008*/ 	.byte	0x04, 0x17
        /*000a*/ 	.short	(.L_81 - .L_80)
.L_80:
        /*000c*/ 	.word	0x00000000
        /*0010*/ 	.short	0x0006
        /*0012*/ 	.short	0x0024
        /*0014*/ 	.byte	0x00, 0xf0, 0x11, 0x00


	//----- nvinfo : EIATTR_KPARAM_INFO
	.align		4
.L_81:
        /*0018*/ 	.byte	0x04, 0x17
        /*001a*/ 	.short	(.L_83 - .L_82)
.L_82:
        /*001c*/ 	.word	0x00000000
        /*0020*/ 	.short	0x0005
        /*0022*/ 	.short	0x0020
        /*0024*/ 	.byte	0x00, 0xf0, 0x11, 0x00


	//----- nvinfo : EIATTR_KPARAM_INFO
	.align		4
.L_83:
        /*0028*/ 	.byte	0x04, 0x17
        /*002a*/ 	.short	(.L_85 - .L_84)
.L_84:
        /*002c*/ 	.word	0x00000000
        /*0030*/ 	.short	0x0004
        /*0032*/ 	.short	0x0018
        /*0034*/ 	.byte	0x00, 0xf5, 0x21, 0x00


	//----- nvinfo : EIATTR_KPARAM_INFO
	.align		4
.L_85:
        /*0038*/ 	.byte	0x04, 0x17
        /*003a*/ 	.short	(.L_87 - .L_86)
.L_86:
        /*003c*/ 	.word	0x00000000
        /*0040*/ 	.short	0x0003
        /*0042*/ 	.short	0x0014
        /*0044*/ 	.byte	0x00, 0xf0, 0x11, 0x00


	//----- nvinfo : EIATTR_KPARAM_INFO
	.align		4
.L_87:
        /*0048*/ 	.byte	0x04, 0x17
        /*004a*/ 	.short	(.L_89 - .L_88)
.L_88:
        /*004c*/ 	.word	0x00000000
        /*0050*/ 	.short	0x0002
        /*0052*/ 	.short	0x0010
        /*0054*/ 	.byte	0x00, 0xf0, 0x11, 0x00


	//----- nvinfo : EIATTR_KPARAM_INFO
	.align		4
.L_89:
        /*0058*/ 	.byte	0x04, 0x17
        /*005a*/ 	.short	(.L_91 - .L_90)
.L_90:
        /*005c*/ 	.word	0x00000000
        /*0060*/ 	.short	0x0001
        /*0062*/ 	.short	0x0008
        /*0064*/ 	.byte	0x00, 0xf5, 0x21, 0x00


	//----- nvinfo : EIATTR_KPARAM_INFO
	.align		4
.L_91:
        /*0068*/ 	.byte	0x04, 0x17
        /*006a*/ 	.short	(.L_93 - .L_92)
.L_92:
        /*006c*/ 	.word	0x00000000
        /*0070*/ 	.short	0x0000
        /*0072*/ 	.short	0x0000
        /*0074*/ 	.byte	0x00, 0xf5, 0x21, 0x00


	//----- nvinfo : EIATTR_SPARSE_MMA_MASK
	.align		4
.L_93:
        /*0078*/ 	.byte	0x03, 0x50
        /*007a*/ 	.short	0x0000


	//----- nvinfo : EIATTR_MAXREG_COUNT
	.align		4
        /*007c*/ 	.byte	0x03, 0x1b
        /*007e*/ 	.short	0x00ff


	//----- nvinfo : EIATTR_MERCURY_ISA_VERSION
	.align		4
        /*0080*/ 	.byte	0x03, 0x5f
        /*0082*/ 	.short	0x0101


	//----- nvinfo : EIATTR_VRC_CTA_INIT_COUNT
	.align		4
        /*0084*/ 	.byte	0x02, 0x4a
	.zero		1
	.zero		1


	//----- nvinfo : EIATTR_EXIT_INSTR_OFFSETS
	.align		4
        /*0088*/ 	.byte	0x04, 0x1c
        /*008a*/ 	.short	(.L_95 - .L_94)


	//   ....[0]....
.L_94:
        /*008c*/ 	.word	0x000000c0


	//   ....[1]....
        /*0090*/ 	.word	0x00000eb0


	//----- nvinfo : EIATTR_CBANK_PARAM_SIZE
	.align		4
.L_95:
        /*0094*/ 	.byte	0x03, 0x19
        /*0096*/ 	.short	0x0028


	//----- nvinfo : EIATTR_PARAM_CBANK
	.align		4
        /*0098*/ 	.byte	0x04, 0x0a
        /*009a*/ 	.short	(.L_97 - .L_96)
	.align		4
.L_96:
        /*009c*/ 	.word	index@(.nv.constant0._Z12conv2d_basicPKfPfiiS0_ii)
        /*00a0*/ 	.short	0x0380
        /*00a2*/ 	.short	0x0028


	//----- nvinfo : EIATTR_SW_WAR
	.align		4
.L_97:
        /*00a4*/ 	.byte	0x04, 0x36
        /*00a6*/ 	.short	(.L_99 - .L_98)
.L_98:
        /*00a8*/ 	.word	0x00000008
.L_99:


//--------------------- .nv.info._Z12conv1d_tiledPKfPfii --------------------------
	.section	.nv.info._Z12conv1d_tiledPKfPfii,"",@"SHT_CUDA_INFO"
	.sectionflags	@""
	.align	4


	//----- nvinfo : EIATTR_CUDA_API_VERSION
	.align		4
        /*0000*/ 	.byte	0x04, 0x37
        /*0002*/ 	.short	(.L_101 - .L_100)
.L_100:
        /*0004*/ 	.word	0x00000082


	//----- nvinfo : EIATTR_KPARAM_INFO
	.align		4
.L_101:
        /*0008*/ 	.byte	0x04, 0x17
        /*000a*/ 	.short	(.L_103 - .L_102)
.L_102:
        /*000c*/ 	.word	0x00000000
        /*0010*/ 	.short	0x0003
        /*0012*/ 	.short	0x0014
        /*0014*/ 	.byte	0x00, 0xf0, 0x11, 0x00


	//----- nvinfo : EIATTR_KPARAM_INFO
	.align		4
.L_103:
        /*0018*/ 	.byte	0x04, 0x17
        /*001a*/ 	.short	(.L_105 - .L_104)
.L_104:
        /*001c*/ 	.word	0x00000000
        /*0020*/ 	.short	0x0002
        /*0022*/ 	.short	0x0010
        /*0024*/ 	.byte	0x00, 0xf0, 0x11, 0x00


	//----- nvinfo : EIATTR_KPARAM_INFO
	.align		4
.L_105:
        /*0028*/ 	.byte	0x04, 0x17
        /*002a*/ 	.short	(.L_107 - .L_106)
.L_106:
        /*002c*/ 	.word	0x00000000
        /*0030*/ 	.short	0x0001
        /*0032*/ 	.short	0x0008
        /*0034*/ 	.byte	0x00, 0xf5, 0x21, 0x00


	//----- nvinfo : EIATTR_KPARAM_INFO
	.align		4
.L_107:
        /*0038*/ 	.byte	0x04, 0x17
        /*003a*/ 	.short	(.L_109 - .L_108)
.L_108:
        /*003c*/ 	.word	0x00000000
        /*0040*/ 	.short	0x0000
        /*0042*/ 	.short	0x0000
        /*0044*/ 	.byte	0x00, 0xf5, 0x21, 0x00


	//----- nvinfo : EIATTR_SPARSE_MMA_MASK
	.align		4
.L_109:
        /*0048*/ 	.byte	0x03, 0x50
        /*004a*/ 	.short	0x0000


	//----- nvinfo : EIATTR_MAXREG_COUNT
	.align		4
        /*004c*/ 	.byte	0x03, 0x1b
        /*004e*/ 	.short	0x00ff


	//----- nvinfo : EIATTR_NUM_BARRIERS
	.align		4
        /*0050*/ 	.byte	0x02, 0x4c
        /*0052*/ 	.byte	0x01
	.zero		1


	//----- nvinfo : EIATTR_MERCURY_ISA_VERSION
	.align		4
        /*0054*/ 	.byte	0x03, 0x5f
        /*0056*/ 	.short	0x0101


	//----- nvinfo : EIATTR_VRC_CTA_INIT_COUNT
	.align		4
        /*0058*/ 	.byte	0x02, 0x4a
	.zero		1
	.zero		1


	//----- nvinfo : EIATTR_EXIT_INSTR_OFFSETS
	.align		4
        /*005c*/ 	.byte	0x04, 0x1c
        /*005e*/ 	.short	(.L_111 - .L_110)


	//   ....[0]....
.L_110:
        /*0060*/ 	.word	0x000001d0


	//   ....[1]....
        /*0064*/ 	.word	0x000006d0


	//----- nvinfo : EIATTR_CRS_STACK_SIZE
	.align		4
.L_111:
        /*0068*/ 	.byte	0x04, 0x1e
        /*006a*/ 	.short	(.L_113 - .L_112)
.L_112:
        /*006c*/ 	.word	0x00000000


	//----- nvinfo : EIATTR_CBANK_PARAM_SIZE
	.align		4
.L_113:
        /*0070*/ 	.byte	0x03, 0x19
        /*0072*/ 	.short	0x0018


	//----- nvinfo : EIATTR_PARAM_CBANK
	.align		4
        /*0074*/ 	.byte	0x04, 0x0a
        /*0076*/ 	.short	(.L_115 - .L_114)
	.align		4
.L_114:
        /*0078*/ 	.word	index@(.nv.constant0._Z12conv1d_tiledPKfPfii)
        /*007c*/ 	.short	0x0380
        /*007e*/ 	.short	0x0018


	//----- nvinfo : EIATTR_SW_WAR
	.align		4
.L_115:
        /*0080*/ 	.byte	0x04, 0x36
        /*0082*/ 	.short	(.L_117 - .L_116)
.L_116:
        /*0084*/ 	.word	0x00000008
.L_117:


//--------------------- .nv.info._Z15conv1d_constantPKfPfii --------------------------
	.section	.nv.info._Z15conv1d_constantPKfPfii,"",@"SHT_CUDA_INFO"
	.sectionflags	@""
	.align	4


	//----- nvinfo : EIATTR_CUDA_API_VERSION
	.align		4
        /*0000*/ 	.byte	0x04, 0x37
        /*0002*/ 	.short	(.L_119 - .L_118)
.L_118:
        /*0004*/ 	.word	0x00000082


	//----- nvinfo : EIATTR_KPARAM_INFO
	.align		4
.L_119:
        /*0008*/ 	.byte	0x04, 0x17
        /*000a*/ 	.short	(.L_121 - .L_120)
.L_120:
        /*000c*/ 	.word	0x00000000
        /*0010*/ 	.short	0x0003
        /*0012*/ 	.short	0x0014
        /*0014*/ 	.byte	0x00, 0xf0, 0x11, 0x00


	//----- nvinfo : EIATTR_KPARAM_INFO
	.align		4
.L_121:
        /*0018*/ 	.byte	0x04, 0x17
        /*001a*/ 	.short	(.L_123 - .L_122)
.L_122:
        /*001c*/ 	.word	0x00000000
        /*0020*/ 	.short	0x0002
        /*0022*/ 	.short	0x0010
        /*0024*/ 	.byte	0x00, 0xf0, 0x11, 0x00


	//----- nvinfo : EIATTR_KPARAM_INFO
	.align		4
.L_123:
        /*0028*/ 	.byte	0x04, 0x17
        /*002a*/ 	.short	(.L_125 - .L_124)
.L_124:
        /*002c*/ 	.word	0x00000000
        /*0030*/ 	.short	0x0001
        /*0032*/ 	.short	0x0008
        /*0034*/ 	.byte	0x00, 0xf5, 0x21, 0x00


	//----- nvinfo : EIATTR_KPARAM_INFO
	.align		4
.L_125:
        /*0038*/ 	.byte	0x04, 0x17
        /*003a*/ 	.short	(.L_127 - .L_126)
.L_126:
        /*003c*/ 	.word	0x00000000
        /*0040*/ 	.short	0x0000
        /*0042*/ 	.short	0x0000
        /*0044*/ 	.byte	0x00, 0xf5, 0x21, 0x00


	//----- nvinfo : EIATTR_SPARSE_MMA_MASK
	.align		4
.L_127:
        /*0048*/ 	.byte	0x03, 0x50
        /*004a*/ 	.short	0x0000


	//----- nvinfo : EIATTR_MAXREG_COUNT
	.align		4
        /*004c*/ 	.byte	0x03, 0x1b
        /*004e*/ 	.short	0x00ff


	//----- nvinfo : EIATTR_MERCURY_ISA_VERSION
	.align		4
        /*0050*/ 	.byte	0x03, 0x5f
        /*0052*/ 	.short	0x0101


	//----- nvinfo : EIATTR_VRC_CTA_INIT_COUNT
	.align		4
        /*0054*/ 	.byte	0x02, 0x4a
	.zero		1
	.zero		1


	//----- nvinfo : EIATTR_EXIT_INSTR_OFFSETS
	.align		4
        /*0058*/ 	.byte	0x04, 0x1c
        /*005a*/ 	.short	(.L_129 - .L_128)


	//   ....[0]....
.L_128:
        /*005c*/ 	.word	0x00000070


	//   ....[1]....
        /*0060*/ 	.word	0x00000900


	//----- nvinfo : EIATTR_CRS_STACK_SIZE
	.align		4
.L_129:
        /*0064*/ 	.byte	0x04, 0x1e
        /*0066*/ 	.short	(.L_131 - .L_130)
.L_130:
        /*0068*/ 	.word	0x00000000


	//----- nvinfo : EIATTR_CBANK_PARAM_SIZE
	.align		4
.L_131:
        /*006c*/ 	.byte	0x03, 0x19
        /*006e*/ 	.short	0x0018


	//----- nvinfo : EIATTR_PARAM_CBANK
	.align		4
        /*0070*/ 	.byte	0x04, 0x0a
        /*0072*/ 	.short	(.L_133 - .L_132)
	.align		4
.L_132:
        /*0074*/ 	.word	index@(.nv.constant0._Z15conv1d_constantPKfPfii)
        /*0078*/ 	.short	0x0380
        /*007a*/ 	.short	0x0018


	//----- nvinfo : EIATTR_SW_WAR
	.align		4
.L_133:
        /*007c*/ 	.byte	0x04, 0x36
        /*007e*/ 	.short	(.L_135 - .L_134)
.L_134:
        /*0080*/ 	.word	0x00000008
.L_135:


//--------------------- .nv.info._Z12conv1d_basicPKfPfS0_ii --------------------------
	.section	.nv.info._Z12conv1d_basicPKfPfS0_ii,"",@"SHT_CUDA_INFO"
	.sectionflags	@""
	.align	4


	//----- nvinfo : EIATTR_CUDA_API_VERSION
	.align		4
        /*0000*/ 	.byte	0x04, 0x37
        /*0002*/ 	.short	(.L_137 - .L_136)
.L_136:
        /*0004*/ 	.word	0x00000082


	//----- nvinfo : EIATTR_KPARAM_INFO
	.align		4
.L_137:
        /*0008*/ 	.byte	0x04, 0x17
        /*000a*/ 	.short	(.L_139 - .L_138)
.L_138:
        /*000c*/ 	.word	0x00000000
        /*0010*/ 	.short	0x0004
        /*0012*/ 	.short	0x001c
        /*0014*/ 	.byte	0x00, 0xf0, 0x11, 0x00


	//----- nvinfo : EIATTR_KPARAM_INFO
	.align		4
.L_139:
        /*0018*/ 	.byte	0x04, 0x17
        /*001a*/ 	.short	(.L_141 - .L_140)
.L_140:
        /*001c*/ 	.word	0x00000000
        /*0020*/ 	.short	0x0003
        /*0022*/ 	.short	0x0018
        /*0024*/ 	.byte	0x00, 0xf0, 0x11, 0x00


	//----- nvinfo : EIATTR_KPARAM_INFO
	.align		4
.L_141:
        /*0028*/ 	.byte	0x04, 0x17
        /*002a*/ 	.short	(.L_143 - .L_142)
.L_142:
        /*002c*/ 	.word	0x00000000
        /*0030*/ 	.short	0x0002
        /*0032*/ 	.short	0x0010
        /*0034*/ 	.byte	0x00, 0xf5, 0x21, 0x00


	//----- nvinfo : EIATTR_KPARAM_INFO
	.align		4
.L_143:
        /*0038*/ 	.byte	0x04, 0x17
        /*003a*/ 	.short	(.L_145 - .L_144)
.L_144:
        /*003c*/ 	.word	0x00000000
        /*0040*/ 	.short	0x0001
        /*0042*/ 	.short	0x0008
        /*0044*/ 	.byte	0x00, 0xf5, 0x21, 0x00


	//----- nvinfo : EIATTR_KPARAM_INFO
	.align		4
.L_145:
        /*0048*/ 	.byte	0x04, 0x17
        /*004a*/ 	.short	(.L_147 - .L_146)
.L_146:
        /*004c*/ 	.word	0x00000000
        /*0050*/ 	.short	0x0000
        /*0052*/ 	.short	0x0000
        /*0054*/ 	.byte	0x00, 0xf5, 0x21, 0x00


	//----- nvinfo : EIATTR_SPARSE_MMA_MASK
	.align		4
.L_147:
        /*0058*/ 	.byte	0x03, 0x50
        /*005a*/ 	.short	0x0000


	//----- nvinfo : EIATTR_MAXREG_COUNT
	.align		4
        /*005c*/ 	.byte	0x03, 0x1b
        /*005e*/ 	.short	0x00ff


	//----- nvinfo : EIATTR_MERCURY_ISA_VERSION
	.align		4
        /*0060*/ 	.byte	0x03, 0x5f
        /*0062*/ 	.short	0x0101


	//----- nvinfo : EIATTR_VRC_CTA_INIT_COUNT
	.align		4
        /*0064*/ 	.byte	0x02, 0x4a
	.zero		1
	.zero		1


	//----- nvinfo : EIATTR_EXIT_INSTR_OFFSETS
	.align		4
        /*0068*/ 	.byte	0x04, 0x1c
        /*006a*/ 	.short	(.L_149 - .L_148)


	//   ....[0]....
.L_148:
        /*006c*/ 	.word	0x00000070


	//   ....[1]....
        /*0070*/ 	.word	0x00000940


	//----- nvinfo : EIATTR_CBANK_PARAM_SIZE
	.align		4
.L_149:
        /*0074*/ 	.byte	0x03, 0x19
        /*0076*/ 	.short	0x0020


	//----- nvinfo : EIATTR_PARAM_CBANK
	.align		4
        /*0078*/ 	.byte	0x04, 0x0a
        /*007a*/ 	.short	(.L_151 - .L_150)
	.align		4
.L_150:
        /*007c*/ 	.word	index@(.nv.constant0._Z12conv1d_basicPKfPfS0_ii)
        /*0080*/ 	.short	0x0380
        /*0082*/ 	.short	0x0020


	//----- nvinfo : EIATTR_SW_WAR
	.align		4
.L_151:
        /*0084*/ 	.byte	0x04, 0x36
        /*0086*/ 	.short	(.L_153 - .L_152)
.L_152:
        /*0088*/ 	.word	0x00000008
.L_153:


//--------------------- .nv.callgraph             --------------------------
	.section	.nv.callgraph,"",@"SHT_CUDA_CALLGRAPH"
	.align	4
	.sectionentsize	8
	.align		4
        /*0000*/ 	.word	0x00000000
	.align		4
        /*0004*/ 	.word	0xffffffff
	.align		4
        /*0008*/ 	.word	0x00000000
	.align		4
        /*000c*/ 	.word	0xfffffffe
	.align		4
        /*0010*/ 	.word	0x00000000
	.align		4
        /*0014*/ 	.word	0xfffffffd
	.align		4
        /*0018*/ 	.word	0x00000000
	.align		4
        /*001c*/ 	.word	0xfffffffc


//--------------------- .nv.constant3             --------------------------
	.section	.nv.constant3,"a",@progbits
	.align	4
.nv.constant3:
	.type		c_mask_1d,@object
	.size		c_mask_1d,(c_mask_2d - c_mask_1d)
c_mask_1d:
	.zero		128
	.type		c_mask_2d,@object
	.size		c_mask_2d,(.L_1 - c_mask_2d)
c_mask_2d:
	.zero		1024
.L_1:


//--------------------- .text._Z12conv2d_tiledPKfPfiiii --------------------------
	.section	.text._Z12conv2d_tiledPKfPfiiii,"ax",@progbits
	.align	128
        .global         _Z12conv2d_tiledPKfPfiiii
        .type           _Z12conv2d_tiledPKfPfiiii,@function
        .size           _Z12conv2d_tiledPKfPfiiii,(.L_x_48 - _Z12conv2d_tiledPKfPfiiii)
        .other          _Z12conv2d_tiledPKfPfiiii,@"STO_CUDA_ENTRY STV_DEFAULT"
_Z12conv2d_tiledPKfPfiiii:
.text._Z12conv2d_tiledPKfPfiiii:
[----:B------:R-:W-:Y:S01]  /*0000*/  LDC R1, c[0x0][0x37c] ;  /* 0x0000df00ff017b82 */ /* 0x000fe20000000800 */
[----:B------:R-:W0:Y:S01]  /*0010*/  S2R R10, SR_TID.Y ;  /* 0x00000000000a7919 */ /* 0x000e220000002200 */
[----:B------:R-:W1:Y:S01]  /*0020*/  LDCU.64 UR4, c[0x0][0x390] ;  /* 0x00007200ff0477ac */ /* 0x000e620008000a00 */
[----:B------:R-:W0:Y:S01]  /*0030*/  S2R R5, SR_CTAID.Y ;  /* 0x0000000000057919 */ /* 0x000e220000002600 */
[----:B------:R-:W2:Y:S01]  /*0040*/  LDCU.64 UR14, c[0x0][0x358] ;  /* 0x00006b00ff0e77ac */ /* 0x000ea20008000a00 */
[----:B------:R-:W3:Y:S01]  /*0050*/  S2R R3, SR_TID.X ;  /* 0x0000000000037919 */ /* 0x000ee20000002100 */
[----:B------:R-:W3:Y:S01]  /*0060*/  S2R R2, SR_CTAID.X ;  /* 0x0000000000027919 */ /* 0x000ee20000002500 */
[----:B0-----:R-:W-:-:S04]  /*0070*/  LEA R0, R5, R10, 0x4 ;  /* 0x0000000a05007211 */ /* 0x001fc800078e20ff */
[----:B-1----:R-:W-:Y:S02]  /*0080*/  ISETP.GT.AND P0, PT, R0, UR4, PT ;  /* 0x0000000400007c0c */ /* 0x002fe4000bf04270 */
[----:B---3--:R-:W-:Y:S02]  /*0090*/  LEA R2, R2, R3, 0x4 ;  /* 0x0000000302027211 */ /* 0x008fe400078e20ff */
[----:B------:R-:W-:Y:S02]  /*00a0*/  ISETP.NE.AND P0, PT, R0, RZ, !P0 ;  /* 0x000000ff0000720c */ /* 0x000fe40004705270 */
[----:B------:R-:W-:-:S04]  /*00b0*/  IADD3 R2, PT, PT, R2, -0x1, RZ ;  /* 0xffffffff02027810 */ /* 0x000fc80007ffe0ff */
[----:B------:R-:W-:-:S04]  /*00c0*/  ISETP.LT.OR P1, PT, R2, RZ, !P0 ;  /* 0x000000ff0200720c */ /* 0x000fc80004721670 */
[----:B------:R-:W-:-:S13]  /*00d0*/  ISETP.GE.OR P1, PT, R2, UR5, P1 ;  /* 0x0000000502007c0c */ /* 0x000fda0008f26670 */
[----:B------:R-:W0:Y:S01]  /*00e0*/  @!P1 LDC.64 R6, c[0x0][0x380] ;  /* 0x0000e000ff069b82 */ /* 0x000e220000000a00 */
[----:B------:R-:W-:-:S04]  /*00f0*/  @!P1 VIADD R5, R0, 0xffffffff ;  /* 0xffffffff00059836 */ /* 0x000fc80000000000 */
[----:B------:R-:W-:Y:S02]  /*0100*/  @!P1 IMAD R9, R5, UR5, R2 ;  /* 0x0000000505099c24 */ /* 0x000fe4000f8e0202 */
[----:B------:R-:W-:Y:S02]  /*0110*/  HFMA2 R5, -RZ, RZ, 0, 0 ;  /* 0x00000000ff057431 */ /* 0x000fe400000001ff */
[----:B0-----:R-:W-:-:S05]  /*0120*/  @!P1 IMAD.WIDE R6, R9, 0x4, R6 ;  /* 0x0000000409069825 */ /* 0x001fca00078e0206 */
[----:B--2---:R0:W2:Y:S01]  /*0130*/  @!P1 LDG.E R5, desc[UR14][R6.64] ;  /* 0x0000000e06059981 */ /* 0x0040a2000c1e1900 */
[C---:B------:R-:W-:Y:S02]  /*0140*/  ISETP.GE.U32.AND P1, PT, R3.reuse, 0x11, PT ;  /* 0x000000110300780c */ /* 0x040fe40003f26070 */
[----:B------:R-:W-:Y:S01]  /*0150*/  IADD3 R4, PT, PT, R10, -0x1, RZ ;  /* 0xffffffff0a047810 */ /* 0x000fe20007ffe0ff */
[----:B------:R-:W1:Y:S03]  /*0160*/  S2R R9, SR_CgaCtaId ;  /* 0x0000000000097919 */ /* 0x000e660000008800 */
[----:B------:R-:W-:Y:S02]  /*0170*/  ISETP.LT.U32.AND P1, PT, R4, 0x10, !P1 ;  /* 0x000000100400780c */ /* 0x000fe40004f21070 */
[----:B------:R-:W-:Y:S02]  /*0180*/  MOV R4, 0x400 ;  /* 0x0000040000047802 */ /* 0x000fe40000000f00 */
[----:B0-----:R-:W-:-:S02]  /*0190*/  SHF.L.U32 R7, R3, 0x2, RZ ;  /* 0x0000000203077819 */ /* 0x001fc400000006ff */
[----:B------:R-:W-:-:S04]  /*01a0*/  ISETP.NE.AND P1, PT, R3, RZ, P1 ;  /* 0x000000ff0300720c */ /* 0x000fc80000f25270 */
[----:B------:R-:W-:-:S04]  /*01b0*/  PLOP3.LUT P1, PT, P1, P0, PT, 0x80, 0x8 ;  /* 0x000000000008781c */ /* 0x000fc80000f21070 */
[----:B------:R-:W-:-:S04]  /*01c0*/  ISETP.GE.OR P1, PT, R2, UR5, !P1 ;  /* 0x0000000502007c0c */ /* 0x000fc8000cf26670 */
[----:B------:R-:W-:Y:S02]  /*01d0*/  ISETP.LT.OR P1, PT, R2, RZ, P1 ;  /* 0x000000ff0200720c */ /* 0x000fe40000f21670 */
[----:B-1----:R-:W-:-:S05]  /*01e0*/  LEA R8, R9, R4, 0x18 ;  /* 0x0000000409087211 */ /* 0x002fca00078ec0ff */
[----:B------:R-:W-:-:S04]  /*01f0*/  IMAD R4, R10, 0x48, R8 ;  /* 0x000000480a047824 */ /* 0x000fc800078e0208 */
[----:B------:R-:W-:-:S05]  /*0200*/  IMAD.IADD R6, R4, 0x1, R7 ;  /* 0x0000000104067824 */ /* 0x000fca00078e0207 */
[----:B--2---:R0:W-:Y:S01]  /*0210*/  STS [R6], R5 ;  /* 0x0000000506007388 */ /* 0x0041e20000000800 */
[----:B------:R-:W-:Y:S06]  /*0220*/  BAR.SYNC.DEFER_BLOCKING 0x0 ;  /* 0x0000000000007b1d */ /* 0x000fec0000010000 */
[----:B------:R-:W-:Y:S05]  /*0230*/  @P1 EXIT ;  /* 0x000000000000194d */ /* 0x000fea0003800000 */
[----:B------:R-:W1:Y:S01]  /*0240*/  LDCU.64 UR4, c[0x0][0x398] ;  /* 0x00007300ff0477ac */ /* 0x000e620008000a00 */
[----:B0-----:R-:W-:Y:S01]  /*0250*/  MOV R6, RZ ;  /* 0x000000ff00067202 */ /* 0x001fe20000000f00 */
[----:B-1----:R-:W-:-:S04]  /*0260*/  UISETP.LT.AND UP0, UPT, UR4, UR5, UPT ;  /* 0x000000050400728c */ /* 0x002fc8000bf01270 */
[----:B------:R-:W-:-:S04]  /*0270*/  USEL UR4, UR4, UR5, UP0 ;  /* 0x0000000504047287 */ /* 0x000fc80008000000 */
[----:B------:R-:W-:-:S09]  /*0280*/  UISETP.GE.AND UP0, UPT, UR4, 0x1, UPT ;  /* 0x000000010400788c */ /* 0x000fd2000bf06270 */
[----:B------:R-:W-:Y:S05]  /*0290*/  BRA.U !UP0, `(.L_x_0) ;  /* 0x0000000508a87547 */ /* 0x000fea000b800000 */
[----:B------:R-:W-:Y:S01]  /*02a0*/  ULOP3.LUT UR13, UR5, 0x7, URZ, 0xc0, !UPT ;  /* 0x00000007050d7892 */ /* 0x000fe2000f8ec0ff */
[----:B------:R-:W-:Y:S01]  /*02b0*/  IMAD R5, R10, 0x48, R7 ;  /* 0x000000480a057824 */ /* 0x000fe200078e0207 */
[----:B------:R-:W-:Y:S01]  /*02c0*/  ULOP3.LUT UR7, UR5, 0x7ffffff8, URZ, 0xc0, !UPT ;  /* 0x7ffffff805077892 */ /* 0x000fe2000f8ec0ff */
[----:B------:R-:W-:Y:S01]  /*02d0*/  MOV R6, RZ ;  /* 0x000000ff00067202 */ /* 0x000fe20000000f00 */
[----:B------:R-:W-:Y:S02]  /*02e0*/  UIADD3 UR4, UPT, UPT, UR13, -0x1, URZ ;  /* 0xffffffff0d047890 */ /* 0x000fe4000fffe0ff */
[----:B------:R-:W-:Y:S01]  /*02f0*/  IADD3 R5, PT, PT, R5, -0x4c, R8 ;  /* 0xffffffb405057810 */ /* 0x000fe20007ffe008 */
[----:B------:R-:W-:Y:S02]  /*0300*/  ULOP3.LUT UR6, UR5, 0x3, URZ, 0xc0, !UPT ;  /* 0x0000000305067892 */ /* 0x000fe4000f8ec0ff */
[----:B------:R-:W-:Y:S02]  /*0310*/  UISETP.GE.U32.AND UP0, UPT, UR4, 0x3, UPT ;  /* 0x000000030400788c */ /* 0x000fe4000bf06070 */
[----:B------:R-:W-:Y:S01]  /*0320*/  UIADD3 UR10, UPT, UPT, -UR7, URZ, URZ ;  /* 0x000000ff070a7290 */ /* 0x000fe2000fffe1ff */
[----:B------:R-:W-:-:S11]  /*0330*/  UMOV UR4, URZ ;  /* 0x000000ff00047c82 */ /* 0x000fd60008000000 */
.L_x_6:
[----:B------:R-:W0:Y:S01]  /*0340*/  LDCU.64 UR18, c[0x0][0x398] ;  /* 0x00007300ff1277ac */ /* 0x000e220008000a00 */
[----:B------:R-:W-:Y:S01]  /*0350*/  MOV R14, UR4 ;  /* 0x00000004000e7c02 */ /* 0x000fe20008000f00 */
[----:B------:R-:W-:Y:S01]  /*0360*/  UMOV UR5, URZ ;  /* 0x000000ff00057c82 */ /* 0x000fe20008000000 */
[----:B0-----:R-:W-:Y:S02]  /*0370*/  UISETP.GE.U32.AND UP2, UPT, UR19, 0x8, UPT ;  /* 0x000000081300788c */ /* 0x001fe4000bf46070 */
[----:B------:R-:W-:Y:S02]  /*0380*/  UIMAD UR11, UR4, UR19, URZ ;  /* 0x00000013040b72a4 */ /* 0x000fe4000f8e02ff */
[----:B------:R-:W-:-:S04]  /*0390*/  UIADD3 UR4, UPT, UPT, UR4, 0x1, URZ ;  /* 0x0000000104047890 */ /* 0x000fc8000fffe0ff */
[----:B------:R-:W-:Y:S01]  /*03a0*/  UISETP.NE.AND UP1, UPT, UR4, UR18, UPT ;  /* 0x000000120400728c */ /* 0x000fe2000bf25270 */
[----:B------:R-:W-:Y:S10]  /*03b0*/  BRA.U !UP2, `(.L_x_1) ;  /* 0x000000010a8c7547 */ /* 0x000ff4000b800000 */
[----:B------:R-:W-:Y:S01]  /*03c0*/  UMOV UR5, 0x80 ;  /* 0x0000008000057882 */ /* 0x000fe20000000000 */
[----:B------:R-:W-:Y:S01]  /*03d0*/  IMAD R7, R14, 0x48, R5 ;  /* 0x000000480e077824 */ /* 0x000fe200078e0205 */
[----:B------:R-:W-:-:S04]  /*03e0*/  UIMAD UR5, UR11, 0x4, UR5 ;  /* 0x000000040b0578a4 */ /* 0x000fc8000f8e0205 */
[----:B------:R-:W-:-:S03]  /*03f0*/  UIADD3 UR8, UPT, UPT, UR5, 0x10, URZ ;  /* 0x0000001005087890 */ /* 0x000fc6000fffe0ff */
[----:B------:R-:W-:-:S09]  /*0400*/  UMOV UR5, UR10 ;  /* 0x0000000a00057c82 */ /* 0x000fd20008000000 */
.L_x_2:
[----:B------:R-:W0:Y:S01]  /*0410*/  LDS R9, [R7] ;  /* 0x0000000007097984 */ /* 0x000e220000000800 */
[----:B------:R-:W0:Y:S03]  /*0420*/  LDCU UR9, c[0x3][UR8+-0x10] ;  /* 0x00fffe00080977ac */ /* 0x000e260008000800 */
[----:B------:R-:W1:Y:S01]  /*0430*/  LDS R8, [R7+0x4] ;  /* 0x0000040007087984 */ /* 0x000e620000000800 */
[----:B------:R-:W1:Y:S03]  /*0440*/  LDCU UR12, c[0x3][UR8+-0xc] ;  /* 0x00fffe80080c77ac */ /* 0x000e660008000800 */
[----:B------:R-:W2:Y:S01]  /*0450*/  LDS R11, [R7+0x8] ;  /* 0x00000800070b7984 */ /* 0x000ea20000000800 */
[----:B------:R-:W2:Y:S03]  /*0460*/  LDCU UR16, c[0x3][UR8+-0x8] ;  /* 0x00ffff00081077ac */ /* 0x000ea60008000800 */
[----:B------:R-:W3:Y:S01]  /*0470*/  LDS R13, [R7+0xc] ;  /* 0x00000c00070d7984 */ /* 0x000ee20000000800 */
[----:B------:R-:W3:Y:S03]  /*0480*/  LDCU UR17, c[0x3][UR8+-0x4] ;  /* 0x00ffff80081177ac */ /* 0x000ee60008000800 */
[----:B------:R-:W4:Y:S01]  /*0490*/  LDS R15, [R7+0x10] ;  /* 0x00001000070f7984 */ /* 0x000f220000000800 */
[----:B------:R-:W4:Y:S03]  /*04a0*/  LDCU UR18, c[0x3][UR8] ;  /* 0x00c00000081277ac */ /* 0x000f260008000800 */
[----:B------:R-:W5:Y:S01]  /*04b0*/  LDS R17, [R7+0x14] ;  /* 0x0000140007117984 */ /* 0x000f620000000800 */
[----:B------:R-:W-:-:S03]  /*04c0*/  UIADD3 UR5, UPT, UPT, UR5, 0x8, URZ ;  /* 0x0000000805057890 */ /* 0x000fc6000fffe0ff */
[----:B------:R-:W5:Y:S01]  /*04d0*/  LDS R19, [R7+0x18] ;  /* 0x0000180007137984 */ /* 0x000f620000000800 */
[----:B------:R-:W-:-:S03]  /*04e0*/  UISETP.NE.AND UP2, UPT, UR5, URZ, UPT ;  /* 0x000000ff0500728c */ /* 0x000fc6000bf45270 */
[----:B------:R0:W5:Y:S02]  /*04f0*/  LDS R21, [R7+0x1c] ;  /* 0x00001c0007157984 */ /* 0x0001640000000800 */
[----:B0-----:R-:W-:Y:S02]  /*0500*/  VIADD R7, R7, 0x20 ;  /* 0x0000002007077836 */ /* 0x001fe40000000000 */
[----:B------:R-:W-:Y:S01]  /*0510*/  FFMA R9, R9, UR9, R6 ;  /* 0x0000000909097c23 */ /* 0x000fe20008000006 */
[----:B------:R-:W5:Y:S03]  /*0520*/  LDCU UR9, c[0x3][UR8+0x4] ;  /* 0x00c00080080977ac */ /* 0x000f660008000800 */
[----:B-1----:R-:W-:Y:S01]  /*0530*/  FFMA R8, R8, UR12, R9 ;  /* 0x0000000c08087c23 */ /* 0x002fe20008000009 */
[----:B------:R-:W0:Y:S03]  /*0540*/  LDCU UR12, c[0x3][UR8+0x8] ;  /* 0x00c00100080c77ac */ /* 0x000e260008000800 */
[----:B--2---:R-:W-:Y:S01]  /*0550*/  FFMA R8, R11, UR16, R8 ;  /* 0x000000100b087c23 */ /* 0x004fe20008000008 */
[----:B------:R-:W1:Y:S03]  /*0560*/  LDCU UR16, c[0x3][UR8+0xc] ;  /* 0x00c00180081077ac */ /* 0x000e660008000800 */
[----:B---3--:R-:W-:Y:S01]  /*0570*/  FFMA R8, R13, UR17, R8 ;  /* 0x000000110d087c23 */ /* 0x008fe20008000008 */
[----:B------:R-:W-:-:S03]  /*0580*/  UIADD3 UR8, UPT, UPT, UR8, 0x20, URZ ;  /* 0x0000002008087890 */ /* 0x000fc6000fffe0ff */
[----:B----4-:R-:W-:-:S04]  /*0590*/  FFMA R8, R15, UR18, R8 ;  /* 0x000000120f087c23 */ /* 0x010fc80008000008 */
[----:B-----5:R-:W-:-:S04]  /*05a0*/  FFMA R8, R17, UR9, R8 ;  /* 0x0000000911087c23 */ /* 0x020fc80008000008 */
[----:B0-----:R-:W-:-:S04]  /*05b0*/  FFMA R8, R19, UR12, R8 ;  /* 0x0000000c13087c23 */ /* 0x001fc80008000008 */
[----:B-1----:R-:W-:Y:S01]  /*05c0*/  FFMA R6, R21, UR16, R8 ;  /* 0x0000001015067c23 */ /* 0x002fe20008000008 */
[----:B------:R-:W-:Y:S06]  /*05d0*/  BRA.U UP2, `(.L_x_2) ;  /* 0xfffffffd028c7547 */ /* 0x000fec000b83ffff */
[----:B------:R-:W-:-:S05]  /*05e0*/  UMOV UR5, UR7 ;  /* 0x0000000700057c82 */ /* 0x000fca0008000000 */
.L_x_1:
[----:B------:R-:W-:-:S09]  /*05f0*/  UISETP.NE.AND UP2, UPT, UR13, URZ, UPT ;  /* 0x000000ff0d00728c */ /* 0x000fd2000bf45270 */
[----:B------:R-:W-:Y:S05]  /*0600*/  BRA.U !UP2, `(.L_x_3) ;  /* 0x000000010ac87547 */ /* 0x000fea000b800000 */
[----:B------:R-:W-:Y:S01]  /*0610*/  IMAD R14, R14, 0x48, R4 ;  /* 0x000000480e0e7824 */ /* 0x000fe200078e0204 */
[----:B------:R-:W-:Y:S01]  /*0620*/  UISETP.NE.AND UP2, UPT, UR6, URZ, UPT ;  /* 0x000000ff0600728c */ /* 0x000fe2000bf45270 */
[----:B------:R-:W-:Y:S10]  /*0630*/  BRA.U !UP0, `(.L_x_4) ;  /* 0x0000000108507547 */ /* 0x000ff4000b800000 */
[----:B------:R-:W-:Y:S01]  /*0640*/  IADD3 R7, PT, PT, R3, UR5, RZ ;  /* 0x0000000503077c10 */ /* 0x000fe2000fffe0ff */
[----:B------:R-:W-:Y:S01]  /*0650*/  UIADD3 UR8, UPT, UPT, UR11, UR5, URZ ;  /* 0x000000050b087290 */ /* 0x000fe2000fffe0ff */
[----:B------:R-:W-:Y:S02]  /*0660*/  UMOV UR12, 0x80 ;  /* 0x00000080000c7882 */ /* 0x000fe40000000000 */
[----:B------:R-:W-:Y:S01]  /*0670*/  LEA R9, R7, R14, 0x2 ;  /* 0x0000000e07097211 */ /* 0x000fe200078e10ff */
[----:B------:R-:W-:Y:S02]  /*0680*/  UIADD3 UR9, UPT, UPT, UR11, UR5, URZ ;  /* 0x000000050b097290 */ /* 0x000fe4000fffe0ff */
[----:B------:R-:W-:Y:S02]  /*0690*/  ULEA UR8, UR8, UR12, 0x2 ;  /* 0x0000000c08087291 */ /* 0x000fe4000f8e10ff */
[----:B------:R-:W0:Y:S01]  /*06a0*/  LDS R7, [R9+-0x4c] ;  /* 0xffffb40009077984 */ /* 0x000e220000000800 */
[----:B------:R-:W-:-:S02]  /*06b0*/  USHF.L.U32 UR9, UR9, 0x2, URZ ;  /* 0x0000000209097899 */ /* 0x000fc400080006ff */
[----:B------:R-:W-:Y:S01]  /*06c0*/  UIADD3 UR5, UPT, UPT, UR5, 0x4, URZ ;  /* 0x0000000405057890 */ /* 0x000fe2000fffe0ff */
[----:B------:R-:W1:Y:S04]  /*06d0*/  LDS R8, [R9+-0x48] ;  /* 0xffffb80009087984 */ /* 0x000e680000000800 */
[----:B------:R-:W2:Y:S02]  /*06e0*/  LDS R10, [R9+-0x44] ;  /* 0xffffbc00090a7984 */ /* 0x000ea40000000800 */
[----:B------:R-:W0:Y:S02]  /*06f0*/  LDCU UR8, c[0x3][UR8] ;  /* 0x00c00000080877ac */ /* 0x000e240008000800 */
[----:B------:R-:W3:Y:S01]  /*0700*/  LDS R12, [R9+-0x40] ;  /* 0xffffc000090c7984 */ /* 0x000ee20000000800 */
[----:B------:R-:W1:Y:S01]  /*0710*/  LDCU UR12, c[0x3][UR9+0x84] ;  /* 0x00c01080090c77ac */ /* 0x000e620008000800 */
[----:B------:R-:W2:Y:S01]  /*0720*/  LDCU UR16, c[0x3][UR9+0x88] ;  /* 0x00c01100091077ac */ /* 0x000ea20008000800 */
[----:B------:R-:W3:Y:S01]  /*0730*/  LDCU UR9, c[0x3][UR9+0x8c] ;  /* 0x00c01180090977ac */ /* 0x000ee20008000800 */
[----:B0-----:R-:W-:-:S04]  /*0740*/  FFMA R7, R7, UR8, R6 ;  /* 0x0000000807077c23 */ /* 0x001fc80008000006 */
[----:B-1----:R-:W-:-:S04]  /*0750*/  FFMA R7, R8, UR12, R7 ;  /* 0x0000000c08077c23 */ /* 0x002fc80008000007 */
[----:B--2---:R-:W-:-:S04]  /*0760*/  FFMA R7, R10, UR16, R7 ;  /* 0x000000100a077c23 */ /* 0x004fc80008000007 */
[----:B---3--:R-:W-:-:S07]  /*0770*/  FFMA R6, R12, UR9, R7 ;  /* 0x000000090c067c23 */ /* 0x008fce0008000007 */
.L_x_4:
[----:B------:R-:W-:Y:S05]  /*0780*/  BRA.U !UP2, `(.L_x_3) ;  /* 0x000000010a687547 */ /* 0x000fea000b800000 */
[----:B------:R-:W-:Y:S02]  /*0790*/  UISETP.NE.AND UP2, UPT, UR6, 0x1, UPT ;  /* 0x000000010600788c */ /* 0x000fe4000bf45270 */
[----:B------:R-:W-:-:S07]  /*07a0*/  ULOP3.LUT UP3, URZ, UR19, 0x1, URZ, 0xc0, !UPT ;  /* 0x0000000113ff7892 */ /* 0x000fce000f86c0ff */
[----:B------:R-:W-:Y:S05]  /*07b0*/  BRA.U !UP2, `(.L_x_5) ;  /* 0x000000010a387547 */ /* 0x000fea000b800000 */
[----:B------:R-:W-:Y:S01]  /*07c0*/  IADD3 R7, PT, PT, R3, UR5, RZ ;  /* 0x0000000503077c10 */ /* 0x000fe2000fffe0ff */
[----:B------:R-:W-:Y:S01]  /*07d0*/  UIADD3 UR8, UPT, UPT, UR11, UR5, URZ ;  /* 0x000000050b087290 */ /* 0x000fe2000fffe0ff */
[----:B------:R-:W-:Y:S01]  /*07e0*/  UMOV UR9, 0x80 ;  /* 0x0000008000097882 */ /* 0x000fe20000000000 */
[----:B------:R-:W-:Y:S02]  /*07f0*/  UIADD3 UR12, UPT, UPT, UR11, UR5, URZ ;  /* 0x000000050b0c7290 */ /* 0x000fe4000fffe0ff */
[----:B------:R-:W-:Y:S01]  /*0800*/  IMAD R7, R7, 0x4, R14 ;  /* 0x0000000407077824 */ /* 0x000fe200078e020e */
[----:B------:R-:W-:Y:S02]  /*0810*/  ULEA UR8, UR8, UR9, 0x2 ;  /* 0x0000000908087291 */ /* 0x000fe4000f8e10ff */
[----:B------:R-:W-:Y:S02]  /*0820*/  USHF.L.U32 UR12, UR12, 0x2, URZ ;  /* 0x000000020c0c7899 */ /* 0x000fe400080006ff */
[----:B------:R-:W0:Y:S01]  /*0830*/  LDS R9, [R7+-0x4c] ;  /* 0xffffb40007097984 */ /* 0x000e220000000800 */
[----:B------:R-:W-:-:S03]  /*0840*/  UIADD3 UR5, UPT, UPT, UR5, 0x2, URZ ;  /* 0x0000000205057890 */ /* 0x000fc6000fffe0ff */
[----:B------:R-:W1:Y:S04]  /*0850*/  LDS R11, [R7+-0x48] ;  /* 0xffffb800070b7984 */ /* 0x000e680000000800 */
[----:B------:R-:W0:Y:S02]  /*0860*/  LDCU UR8, c[0x3][UR8] ;  /* 0x00c00000080877ac */ /* 0x000e240008000800 */
[----:B------:R-:W1:Y:S01]  /*0870*/  LDCU UR12, c[0x3][UR12+0x84] ;  /* 0x00c010800c0c77ac */ /* 0x000e620008000800 */
[----:B0-----:R-:W-:-:S04]  /*0880*/  FFMA R6, R9, UR8, R6 ;  /* 0x0000000809067c23 */ /* 0x001fc80008000006 */
[----:B-1----:R-:W-:-:S07]  /*0890*/  FFMA R6, R11, UR12, R6 ;  /* 0x0000000c0b067c23 */ /* 0x002fce0008000006 */
.L_x_5:
[----:B------:R-:W-:Y:S05]  /*08a0*/  BRA.U !UP3, `(.L_x_3) ;  /* 0x000000010b207547 */ /* 0x000fea000b800000 */
[----:B------:R-:W-:Y:S01]  /*08b0*/  IADD3 R7, PT, PT, R3, UR5, RZ ;  /* 0x0000000503077c10 */ /* 0x000fe2000fffe0ff */
[----:B------:R-:W-:Y:S01]  /*08c0*/  UIADD3 UR5, UPT, UPT, UR11, UR5, URZ ;  /* 0x000000050b057290 */ /* 0x000fe2000fffe0ff */
[----:B------:R-:W-:Y:S02]  /*08d0*/  UMOV UR8, 0x80 ;  /* 0x0000008000087882 */ /* 0x000fe40000000000 */
[----:B------:R-:W-:Y:S01]  /*08e0*/  LEA R7, R7, R14, 0x2 ;  /* 0x0000000e07077211 */ /* 0x000fe200078e10ff */
[----:B------:R-:W-:-:S05]  /*08f0*/  ULEA UR5, UR5, UR8, 0x2 ;  /* 0x0000000805057291 */ /* 0x000fca000f8e10ff */
[----:B------:R-:W0:Y:S07]  /*0900*/  LDS R7, [R7+-0x4c] ;  /* 0xffffb40007077984 */ /* 0x000e2e0000000800 */
[----:B------:R-:W0:Y:S02]  /*0910*/  LDCU UR5, c[0x3][UR5] ;  /* 0x00c00000050577ac */ /* 0x000e240008000800 */
[----:B0-----:R-:W-:-:S07]  /*0920*/  FFMA R6, R7, UR5, R6 ;  /* 0x0000000507067c23 */ /* 0x001fce0008000006 */
.L_x_3:
[----:B------:R-:W-:Y:S05]  /*0930*/  BRA.U UP1, `(.L_x_6) ;  /* 0xfffffff901807547 */ /* 0x000fea000b83ffff */
.L_x_0:
[----:B------:R-:W0:Y:S01]  /*0940*/  LDC.64 R4, c[0x0][0x388] ;  /* 0x0000e200ff047b82 */ /* 0x000e220000000a00 */
[----:B------:R-:W1:Y:S01]  /*0950*/  LDCU UR4, c[0x0][0x394] ;  /* 0x00007280ff0477ac */ /* 0x000e620008000800 */
[----:B------:R-:W-:-:S05]  /*0960*/  IADD3 R3, PT, PT, R0, -0x1, RZ ;  /* 0xffffffff00037810 */ /* 0x000fca0007ffe0ff */
[----:B-1----:R-:W-:-:S04]  /*0970*/  IMAD R3, R3, UR4, R2 ;  /* 0x0000000403037c24 */ /* 0x002fc8000f8e0202 */
[----:B0-----:R-:W-:-:S05]  /*0980*/  IMAD.WIDE R2, R3, 0x4, R4 ;  /* 0x0000000403027825 */ /* 0x001fca00078e0204 */
[----:B------:R-:W-:Y:S01]  /*0990*/  STG.E desc[UR14][R2.64], R6 ;  /* 0x0000000602007986 */ /* 0x000fe2000c10190e */
[----:B------:R-:W-:Y:S05]  /*09a0*/  EXIT ;  /* 0x000000000000794d */ /* 0x000fea0003800000 */
.L_x_7:
[----:B------:R-:W-:-:S00]  /*09b0*/  BRA `(.L_x_7) ;  /* 0xfffffffc00fc7947 */ /* 0x000fc0000383ffff */
[----:B------:R-:W-:-:S00]  /*09c0*/  NOP ;  /* 0x0000000000007918 */ /* 0x000fc00000000000 */
        /* <DEDUP_REMOVED lines=11> */
.L_x_48:


//--------------------- .text._Z15conv2d_constantPKfPfiiii --------------------------
	.section	.text._Z15conv2d_constantPKfPfiiii,"ax",@progbits
	.align	128
        .global         _Z15conv2d_constantPKfPfiiii
        .type           _Z15conv2d_constantPKfPfiiii,@function
        .size           _Z15conv2d_constantPKfPfiiii,(.L_x_49 - _Z15conv2d_constantPKfPfiiii)
        .other          _Z15conv2d_constantPKfPfiiii,@"STO_CUDA_ENTRY STV_DEFAULT"
_Z15conv2d_constantPKfPfiiii:
.text._Z15conv2d_constantPKfPfiiii:
[----:B------:R-:W-:Y:S01]  /*0000*/  LDC R1, c[0x0][0x37c] ;  /* 0x0000df00ff017b82 */ /* 0x000fe20000000800 */
[----:B------:R-:W0:Y:S07]  /*0010*/  S2R R0, SR_TID.X ;  /* 0x0000000000007919 */ /* 0x000e2e0000002100 */
[----:B------:R-:W0:Y:S01]  /*0020*/  S2UR UR4, SR_CTAID.X ;  /* 0x00000000000479c3 */ /* 0x000e220000002500 */
[----:B------:R-:W1:Y:S01]  /*0030*/  LDCU.64 UR18, c[0x0][0x390] ;  /* 0x00007200ff1277ac */ /* 0x000e620008000a00 */
[----:B------:R-:W2:Y:S06]  /*0040*/  S2R R5, SR_TID.Y ;  /* 0x0000000000057919 */ /* 0x000eac0000002200 */
[----:B------:R-:W0:Y:S08]  /*0050*/  LDC R3, c[0x0][0x360] ;  /* 0x0000d800ff037b82 */ /* 0x000e300000000800 */
[----:B------:R-:W2:Y:S08]  /*0060*/  S2UR UR5, SR_CTAID.Y ;  /* 0x00000000000579c3 */ /* 0x000eb00000002600 */
[----:B------:R-:W2:Y:S01]  /*0070*/  LDC R2, c[0x0][0x364] ;  /* 0x0000d900ff027b82 */ /* 0x000ea20000000800 */
[----:B0-----:R-:W-:-:S05]  /*0080*/  IMAD R3, R3, UR4, R0 ;  /* 0x0000000403037c24 */ /* 0x001fca000f8e0200 */
[----:B-1----:R-:W-:Y:S01]  /*0090*/  ISETP.GE.AND P0, PT, R3, UR19, PT ;  /* 0x0000001303007c0c */ /* 0x002fe2000bf06270 */
[----:B--2---:R-:W-:-:S05]  /*00a0*/  IMAD R2, R2, UR5, R5 ;  /* 0x0000000502027c24 */ /* 0x004fca000f8e0205 */
[----:B------:R-:W-:-:S13]  /*00b0*/  ISETP.GE.OR P0, PT, R2, UR18, P0 ;  /* 0x0000001202007c0c */ /* 0x000fda0008706670 */
[----:B------:R-:W-:Y:S05]  /*00c0*/  @P0 EXIT ;  /* 0x000000000000094d */ /* 0x000fea0003800000 */
[----:B------:R-:W0:Y:S01]  /*00d0*/  LDCU.64 UR4, c[0x0][0x398] ;  /* 0x00007300ff0477ac */ /* 0x000e220008000a00 */
[----:B------:R-:W-:Y:S01]  /*00e0*/  IMAD.MOV.U32 R0, RZ, RZ, RZ ;  /* 0x000000ffff007224 */ /* 0x000fe200078e00ff */
[----:B------:R-:W1:Y:S01]  /*00f0*/  LDCU.64 UR16, c[0x0][0x358] ;  /* 0x00006b00ff1077ac */ /* 0x000e620008000a00 */
[----:B0-----:R-:W-:-:S04]  /*0100*/  UISETP.LT.AND UP0, UPT, UR4, UR5, UPT ;  /* 0x000000050400728c */ /* 0x001fc8000bf01270 */
[----:B------:R-:W-:-:S04]  /*0110*/  USEL UR4, UR4, UR5, UP0 ;  /* 0x0000000504047287 */ /* 0x000fc80008000000 */
[----:B------:R-:W-:-:S09]  /*0120*/  UISETP.GE.AND UP0, UPT, UR4, 0x1, UPT ;  /* 0x000000010400788c */ /* 0x000fd2000bf06270 */
[----:B-1----:R-:W-:Y:S05]  /*0130*/  BRA.U !UP0, `(.L_x_8) ;  /* 0x0000000d08247547 */ /* 0x002fea000b800000 */
[----:B------:R-:W-:Y:S01]  /*0140*/  ULOP3.LUT UR10, UR5, 0x7, URZ, 0xc0, !UPT ;  /* 0x00000007050a7892 */ /* 0x000fe2000f8ec0ff */
[----:B------:R-:W-:Y:S01]  /*0150*/  SHF.R.S32.HI R4, RZ, 0x1f, R3 ;  /* 0x0000001fff047819 */ /* 0x000fe20000011403 */
[----:B------:R-:W-:Y:S01]  /*0160*/  IMAD.MOV.U32 R0, RZ, RZ, RZ ;  /* 0x000000ffff007224 */ /* 0x000fe200078e00ff */
[----:B------:R-:W-:Y:S02]  /*0170*/  ULOP3.LUT UR11, UR5, 0x3, URZ, 0xc0, !UPT ;  /* 0x00000003050b7892 */ /* 0x000fe4000f8ec0ff */
[----:B------:R-:W-:Y:S02]  /*0180*/  UIADD3 UR4, UPT, UPT, UR10, -0x1, URZ ;  /* 0xffffffff0a047890 */ /* 0x000fe4000fffe0ff */
[----:B------:R-:W-:Y:S02]  /*0190*/  ULOP3.LUT UR6, UR5, 0x7ffffff8, URZ, 0xc0, !UPT ;  /* 0x7ffffff805067892 */ /* 0x000fe4000f8ec0ff */
[----:B------:R-:W-:-:S03]  /*01a0*/  UISETP.GE.U32.AND UP0, UPT, UR4, 0x3, UPT ;  /* 0x000000030400788c */ /* 0x000fc6000bf06070 */
[----:B------:R-:W-:-:S08]  /*01b0*/  UMOV UR4, URZ ;  /* 0x000000ff00047c82 */ /* 0x000fd00008000000 */
.L_x_14:
[----:B------:R-:W0:Y:S01]  /*01c0*/  LDCU.64 UR8, c[0x0][0x398] ;  /* 0x00007300ff0877ac */ /* 0x000e220008000a00 */
[----:B------:R-:W-:Y:S02]  /*01d0*/  VIADD R14, R2, UR4 ;  /* 0x00000004020e7c36 */ /* 0x000fe40008000000 */
[----:B------:R-:W-:Y:S01]  /*01e0*/  IMAD.MOV.U32 R8, RZ, RZ, RZ ;  /* 0x000000ffff087224 */ /* 0x000fe200078e00ff */
[----:B------:R-:W1:Y:S01]  /*01f0*/  LDCU UR19, c[0x0][0x394] ;  /* 0x00007280ff1377ac */ /* 0x000e620008000800 */
[----:B0-----:R-:W-:Y:S02]  /*0200*/  UISETP.GE.U32.AND UP2, UPT, UR9, 0x8, UPT ;  /* 0x000000080900788c */ /* 0x001fe4000bf46070 */
[----:B------:R-:W-:Y:S02]  /*0210*/  UIMAD UR18, UR4, UR9, URZ ;  /* 0x00000009041272a4 */ /* 0x000fe4000f8e02ff */
[----:B------:R-:W-:Y:S01]  /*0220*/  UIADD3 UR4, UPT, UPT, UR4, 0x1, URZ ;  /* 0x0000000104047890 */ /* 0x000fe2000fffe0ff */
[----:B-1----:R-:W-:-:S03]  /*0230*/  IMAD R6, R14, UR19, RZ ;  /* 0x000000130e067c24 */ /* 0x002fc6000f8e02ff */
[----:B------:R-:W-:Y:S01]  /*0240*/  UISETP.NE.AND UP1, UPT, UR4, UR8, UPT ;  /* 0x000000080400728c */ /* 0x000fe2000bf25270 */
[----:B------:R-:W-:Y:S10]  /*0250*/  BRA.U !UP2, `(.L_x_9) ;  /* 0x000000050a387547 */ /* 0x000ff4000b800000 */
[----:B------:R-:W0:Y:S01]  /*0260*/  LDCU UR5, c[0x0][0x390] ;  /* 0x00007200ff0577ac */ /* 0x000e220008000800 */
[----:B------:R-:W-:Y:S01]  /*0270*/  SHF.R.S32.HI R5, RZ, 0x1f, R6 ;  /* 0x0000001fff057819 */ /* 0x000fe20000011406 */
[----:B------:R-:W1:Y:S01]  /*0280*/  LDCU.64 UR22, c[0x0][0x390] ;  /* 0x00007200ff1677ac */ /* 0x000e620008000a00 */
[----:B------:R-:W2:Y:S01]  /*0290*/  LDCU.64 UR20, c[0x0][0x380] ;  /* 0x00007000ff1477ac */ /* 0x000ea20008000a00 */
[----:B0-----:R-:W-:Y:S01]  /*02a0*/  ISETP.GE.AND P5, PT, R14, UR5, PT ;  /* 0x000000050e007c0c */ /* 0x001fe2000bfa6270 */
[----:B------:R-:W-:-:S12]  /*02b0*/  UMOV UR5, URZ ;  /* 0x000000ff00057c82 */ /* 0x000fd80008000000 */
.L_x_10:
[----:B------:R-:W-:Y:S01]  /*02c0*/  VIADD R17, R3, UR5 ;  /* 0x0000000503117c36 */ /* 0x000fe20008000000 */
[----:B-1----:R-:W-:Y:S01]  /*02d0*/  UMOV UR19, UR23 ;  /* 0x0000001700137c82 */ /* 0x002fe20008000000 */
[----:B------:R-:W-:Y:S02]  /*02e0*/  USHF.R.S32.HI UR7, URZ, 0x1f, UR5 ;  /* 0x0000001fff077899 */ /* 0x000fe40008011405 */
[----:B------:R-:W-:Y:S01]  /*02f0*/  IADD3 R9, P0, P1, R6, UR5, R3 ;  /* 0x0000000506097c10 */ /* 0x000fe2000f91e003 */
[C---:B------:R-:W-:Y:S01]  /*0300*/  VIADD R13, R17.reuse, 0x1 ;  /* 0x00000001110d7836 */ /* 0x040fe20000000000 */
[C---:B------:R-:W-:Y:S01]  /*0310*/  ISETP.GE.AND P3, PT, R17.reuse, UR19, PT ;  /* 0x0000001311007c0c */ /* 0x040fe2000bf66270 */
[----:B------:R-:W-:Y:S01]  /*0320*/  VIADD R15, R17, 0x2 ;  /* 0x00000002110f7836 */ /* 0x000fe20000000000 */
[----:B------:R-:W-:Y:S02]  /*0330*/  IADD3.X R12, PT, PT, R5, UR7, R4, P0, P1 ;  /* 0x00000007050c7c10 */ /* 0x000fe400087e2404 */
[----:B------:R-:W-:-:S02]  /*0340*/  ISETP.GT.AND P3, PT, R17, -0x1, !P3 ;  /* 0xffffffff1100780c */ /* 0x000fc40005f64270 */
[----:B--2---:R-:W-:Y:S02]  /*0350*/  LEA R8, P0, R9, UR20, 0x2 ;  /* 0x0000001409087c11 */ /* 0x004fe4000f8010ff */
[----:B------:R-:W-:Y:S02]  /*0360*/  ISETP.GE.OR P3, PT, R14, UR22, !P3 ;  /* 0x000000160e007c0c */ /* 0x000fe4000df66670 */
[----:B------:R-:W-:Y:S02]  /*0370*/  ISETP.GE.OR P1, PT, R13, UR19, P5 ;  /* 0x000000130d007c0c */ /* 0x000fe4000af26670 */
[----:B------:R-:W-:Y:S01]  /*0380*/  LEA.HI.X R9, R9, UR21, R12, 0x2, P0 ;  /* 0x0000001509097c11 */ /* 0x000fe200080f140c */
[----:B------:R-:W-:Y:S01]  /*0390*/  VIADD R12, R17, 0x3 ;  /* 0x00000003110c7836 */ /* 0x000fe20000000000 */
[----:B------:R-:W-:Y:S01]  /*03a0*/  ISETP.LT.OR P1, PT, R13, RZ, P1 ;  /* 0x000000ff0d00720c */ /* 0x000fe20000f21670 */
[----:B------:R-:W-:Y:S01]  /*03b0*/  VIADD R13, R17, 0x4 ;  /* 0x00000004110d7836 */ /* 0x000fe20000000000 */
[----:B------:R-:W-:-:S02]  /*03c0*/  ISETP.GE.OR P2, PT, R15, UR19, P5 ;  /* 0x000000130f007c0c */ /* 0x000fc4000af46670 */
[----:B------:R-:W-:Y:S02]  /*03d0*/  ISETP.GE.OR P0, PT, R12, UR19, P5 ;  /* 0x000000130c007c0c */ /* 0x000fe4000af06670 */
[----:B------:R-:W-:Y:S01]  /*03e0*/  ISETP.LT.OR P2, PT, R15, RZ, P2 ;  /* 0x000000ff0f00720c */ /* 0x000fe20001741670 */
[----:B------:R-:W0:Y:S01]  /*03f0*/  @!P3 LDC.64 R10, c[0x0][0x380] ;  /* 0x0000e000ff0abb82 */ /* 0x000e220000000a00 */
[----:B------:R-:W-:Y:S01]  /*0400*/  @!P3 IADD3 R7, PT, PT, R6, R17, RZ ;  /* 0x000000110607b210 */ /* 0x000fe20007ffe0ff */
[----:B------:R-:W-:Y:S01]  /*0410*/  VIADD R15, R17, 0x5 ;  /* 0x00000005110f7836 */ /* 0x000fe20000000000 */
[C---:B------:R-:W-:Y:S02]  /*0420*/  ISETP.GE.OR P4, PT, R13.reuse, UR19, P5 ;  /* 0x000000130d007c0c */ /* 0x040fe4000af86670 */
[----:B------:R-:W-:Y:S02]  /*0430*/  ISETP.LT.OR P0, PT, R12, RZ, P0 ;  /* 0x000000ff0c00720c */ /* 0x000fe40000701670 */
[----:B------:R-:W-:-:S02]  /*0440*/  ISETP.LT.OR P4, PT, R13, RZ, P4 ;  /* 0x000000ff0d00720c */ /* 0x000fc40002781670 */
[----:B------:R-:W-:Y:S01]  /*0450*/  CS2R R12, SRZ ;  /* 0x00000000000c7805 */ /* 0x000fe2000001ff00 */
[----:B------:R-:W-:-:S05]  /*0460*/  VIADD R16, R17, 0x7 ;  /* 0x0000000711107836 */ /* 0x000fca0000000000 */
[----:B------:R-:W2:Y:S04]  /*0470*/  @!P1 LDG.E R12, desc[UR16][R8.64+0x4] ;  /* 0x00000410080c9981 */ /* 0x000ea8000c1e1900 */
[----:B------:R-:W3:Y:S01]  /*0480*/  @!P2 LDG.E R13, desc[UR16][R8.64+0x8] ;  /* 0x00000810080da981 */ /* 0x000ee2000c1e1900 */
[----:B0-----:R-:W-:-:S04]  /*0490*/  @!P3 IMAD.WIDE R10, R7, 0x4, R10 ;  /* 0x00000004070ab825 */ /* 0x001fc800078e020a */
[----:B------:R-:W-:-:S06]  /*04a0*/  IMAD.MOV.U32 R7, RZ, RZ, RZ ;  /* 0x000000ffff077224 */ /* 0x000fcc00078e00ff */
[----:B------:R0:W4:Y:S01]  /*04b0*/  @!P3 LDG.E R7, desc[UR16][R10.64] ;  /* 0x000000100a07b981 */ /* 0x000122000c1e1900 */
[----:B------:R-:W-:-:S04]  /*04c0*/  ISETP.GE.OR P3, PT, R15, UR19, P5 ;  /* 0x000000130f007c0c */ /* 0x000fc8000af66670 */
[----:B------:R-:W-:Y:S02]  /*04d0*/  ISETP.LT.OR P3, PT, R15, RZ, P3 ;  /* 0x000000ff0f00720c */ /* 0x000fe40001f61670 */
[----:B------:R-:W-:Y:S02]  /*04e0*/  IADD3 R15, PT, PT, R17, 0x6, RZ ;  /* 0x00000006110f7810 */ /* 0x000fe40007ffe0ff */
[----:B0-----:R-:W-:Y:S02]  /*04f0*/  CS2R R10, SRZ ;  /* 0x00000000000a7805 */ /* 0x001fe4000001ff00 */
[C---:B------:R-:W-:Y:S02]  /*0500*/  ISETP.GE.OR P1, PT, R15.reuse, UR19, P5 ;  /* 0x000000130f007c0c */ /* 0x040fe4000af26670 */
[C---:B------:R-:W-:Y:S02]  /*0510*/  ISETP.GE.OR P2, PT, R16.reuse, UR19, P5 ;  /* 0x0000001310007c0c */ /* 0x040fe4000af46670 */
[----:B------:R-:W-:Y:S01]  /*0520*/  ISETP.LT.OR P1, PT, R15, RZ, P1 ;  /* 0x000000ff0f00720c */ /* 0x000fe20000f21670 */
[----:B------:R-:W5:Y:S01]  /*0530*/  @!P0 LDG.E R10, desc[UR16][R8.64+0xc] ;  /* 0x00000c10080a8981 */ /* 0x000f62000c1e1900 */
[----:B------:R-:W-:Y:S01]  /*0540*/  IMAD.MOV.U32 R15, RZ, RZ, RZ ;  /* 0x000000ffff0f7224 */ /* 0x000fe200078e00ff */
[----:B------:R-:W-:-:S02]  /*0550*/  ISETP.LT.OR P2, PT, R16, RZ, P2 ;  /* 0x000000ff1000720c */ /* 0x000fc40001741670 */
[----:B------:R-:W5:Y:S01]  /*0560*/  @!P4 LDG.E R11, desc[UR16][R8.64+0x10] ;  /* 0x00001010080bc981 */ /* 0x000f62000c1e1900 */
[----:B------:R-:W-:-:S03]  /*0570*/  CS2R R16, SRZ ;  /* 0x0000000000107805 */ /* 0x000fc6000001ff00 */
[----:B------:R-:W5:Y:S04]  /*0580*/  @!P3 LDG.E R15, desc[UR16][R8.64+0x14] ;  /* 0x00001410080fb981 */ /* 0x000f68000c1e1900 */
[----:B------:R-:W5:Y:S04]  /*0590*/  @!P1 LDG.E R16, desc[UR16][R8.64+0x18] ;  /* 0x0000181008109981 */ /* 0x000f68000c1e1900 */
[----:B------:R-:W5:Y:S01]  /*05a0*/  @!P2 LDG.E R17, desc[UR16][R8.64+0x1c] ;  /* 0x00001c100811a981 */ /* 0x000f62000c1e1900 */
[----:B------:R-:W-:Y:S01]  /*05b0*/  UIADD3 UR7, UPT, UPT, UR18, UR5, URZ ;  /* 0x0000000512077290 */ /* 0x000fe2000fffe0ff */
[----:B------:R-:W-:Y:S01]  /*05c0*/  UMOV UR9, 0x80 ;  /* 0x0000008000097882 */ /* 0x000fe20000000000 */
[----:B------:R-:W-:-:S02]  /*05d0*/  UIADD3 UR8, UPT, UPT, UR18, UR5, URZ ;  /* 0x0000000512087290 */ /* 0x000fc4000fffe0ff */
[----:B------:R-:W-:Y:S02]  /*05e0*/  ULEA UR7, UR7, UR9, 0x2 ;  /* 0x0000000907077291 */ /* 0x000fe4000f8e10ff */
[----:B------:R-:W-:-:S10]  /*05f0*/  USHF.L.U32 UR8, UR8, 0x2, URZ ;  /* 0x0000000208087899 */ /* 0x000fd400080006ff */
[----:B------:R-:W4:Y:S02]  /*0600*/  LDCU UR7, c[0x3][UR7] ;  /* 0x00c00000070777ac */ /* 0x000f240008000800 */
[----:B------:R-:W2:Y:S01]  /*0610*/  LDCU UR9, c[0x3][UR8+0x84] ;  /* 0x00c01080080977ac */ /* 0x000ea20008000800 */
[----:B------:R-:W3:Y:S01]  /*0620*/  LDCU UR12, c[0x3][UR8+0x88] ;  /* 0x00c01100080c77ac */ /* 0x000ee20008000800 */
[----:B------:R-:W5:Y:S01]  /*0630*/  LDCU UR13, c[0x3][UR8+0x8c] ;  /* 0x00c01180080d77ac */ /* 0x000f620008000800 */
[----:B------:R-:W0:Y:S01]  /*0640*/  LDCU UR14, c[0x3][UR8+0x90] ;  /* 0x00c01200080e77ac */ /* 0x000e220008000800 */
[----:B------:R-:W1:Y:S01]  /*0650*/  LDCU UR15, c[0x3][UR8+0x94] ;  /* 0x00c01280080f77ac */ /* 0x000e620008000800 */
[----:B------:R-:W-:-:S04]  /*0660*/  UIADD3 UR5, UPT, UPT, UR5, 0x8, URZ ;  /* 0x0000000805057890 */ /* 0x000fc8000fffe0ff */
[----:B------:R-:W-:Y:S01]  /*0670*/  UISETP.NE.AND UP2, UPT, UR5, UR6, UPT ;  /* 0x000000060500728c */ /* 0x000fe2000bf45270 */
[----:B----4-:R-:W-:-:S04]  /*0680*/  FFMA R7, R7, UR7, R0 ;  /* 0x0000000707077c23 */ /* 0x010fc80008000000 */
[----:B--2---:R-:W-:Y:S01]  /*0690*/  FFMA R12, R12, UR9, R7 ;  /* 0x000000090c0c7c23 */ /* 0x004fe20008000007 */
[----:B------:R-:W2:Y:S03]  /*06a0*/  LDCU UR9, c[0x3][UR8+0x98] ;  /* 0x00c01300080977ac */ /* 0x000ea60008000800 */
[----:B---3--:R-:W-:Y:S01]  /*06b0*/  FFMA R13, R13, UR12, R12 ;  /* 0x0000000c0d0d7c23 */ /* 0x008fe2000800000c */
[----:B------:R-:W3:Y:S03]  /*06c0*/  LDCU UR7, c[0x3][UR8+0x9c] ;  /* 0x00c01380080777ac */ /* 0x000ee60008000800 */
[----:B-----5:R-:W-:-:S04]  /*06d0*/  FFMA R10, R10, UR13, R13 ;  /* 0x0000000d0a0a7c23 */ /* 0x020fc8000800000d */
[----:B0-----:R-:W-:-:S04]  /*06e0*/  FFMA R10, R11, UR14, R10 ;  /* 0x0000000e0b0a7c23 */ /* 0x001fc8000800000a */
[----:B-1----:R-:W-:-:S04]  /*06f0*/  FFMA R15, R15, UR15, R10 ;  /* 0x0000000f0f0f7c23 */ /* 0x002fc8000800000a */
[----:B--2---:R-:W-:-:S04]  /*0700*/  FFMA R16, R16, UR9, R15 ;  /* 0x0000000910107c23 */ /* 0x004fc8000800000f */
[----:B---3--:R-:W-:Y:S01]  /*0710*/  FFMA R0, R17, UR7, R16 ;  /* 0x0000000711007c23 */ /* 0x008fe20008000010 */
[----:B------:R-:W-:Y:S06]  /*0720*/  BRA.U UP2, `(.L_x_10) ;  /* 0xfffffff902e47547 */ /* 0x000fec000b83ffff */
[----:B------:R-:W-:-:S07]  /*0730*/  IMAD.U32 R8, RZ, RZ, UR6 ;  /* 0x00000006ff087e24 */ /* 0x000fce000f8e00ff */
.L_x_9:
[----:B------:R-:W-:-:S09]  /*0740*/  UISETP.NE.AND UP2, UPT, UR10, URZ, UPT ;  /* 0x000000ff0a00728c */ /* 0x000fd2000bf45270 */
[----:B------:R-:W-:Y:S05]  /*0750*/  BRA.U !UP2, `(.L_x_11) ;  /* 0x000000050a987547 */ /* 0x000fea000b800000 */
[----:B------:R-:W-:Y:S01]  /*0760*/  UISETP.NE.AND UP2, UPT, UR11, URZ, UPT ;  /* 0x000000ff0b00728c */ /* 0x000fe2000bf45270 */
[----:B------:R-:W-:Y:S10]  /*0770*/  BRA.U !UP0, `(.L_x_12) ;  /* 0x0000000108b87547 */ /* 0x000ff4000b800000 */
[----:B------:R-:W0:Y:S01]  /*0780*/  LDCU UR5, c[0x0][0x390] ;  /* 0x00007200ff0577ac */ /* 0x000e220008000800 */
[----:B------:R-:W-:Y:S01]  /*0790*/  IMAD.IADD R7, R3, 0x1, R8 ;  /* 0x0000000103077824 */ /* 0x000fe200078e0208 */
[----:B------:R-:W-:Y:S01]  /*07a0*/  SHF.R.S32.HI R11, RZ, 0x1f, R6 ;  /* 0x0000001fff0b7819 */ /* 0x000fe20000011406 */
[----:B------:R-:W1:Y:S02]  /*07b0*/  LDCU.64 UR8, c[0x0][0x380] ;  /* 0x00007000ff0877ac */ /* 0x000e640008000a00 */
[C---:B------:R-:W-:Y:S01]  /*07c0*/  VIADD R5, R7.reuse, 0x1 ;  /* 0x0000000107057836 */ /* 0x040fe20000000000 */
[C---:B------:R-:W-:Y:S02]  /*07d0*/  ISETP.GE.AND P0, PT, R7.reuse, UR19, PT ;  /* 0x0000001307007c0c */ /* 0x040fe4000bf06270 */
[C---:B------:R-:W-:Y:S02]  /*07e0*/  IADD3 R10, PT, PT, R7.reuse, 0x2, RZ ;  /* 0x00000002070a7810 */ /* 0x040fe40007ffe0ff */
[----:B------:R-:W-:-:S02]  /*07f0*/  ISETP.GT.AND P0, PT, R7, -0x1, !P0 ;  /* 0xffffffff0700780c */ /* 0x000fc40004704270 */
[----:B------:R-:W-:-:S04]  /*0800*/  IADD3 R9, P4, P5, R6, R8, R3 ;  /* 0x0000000806097210 */ /* 0x000fc80007d9e003 */
[----:B------:R-:W-:Y:S02]  /*0810*/  IADD3.X R16, PT, PT, R11, RZ, R4, P4, P5 ;  /* 0x000000ff0b107210 */ /* 0x000fe400027ea404 */
[C---:B0-----:R-:W-:Y:S02]  /*0820*/  ISETP.GE.OR P0, PT, R14.reuse, UR5, !P0 ;  /* 0x000000050e007c0c */ /* 0x041fe4000c706670 */
[----:B------:R-:W-:-:S04]  /*0830*/  ISETP.GE.AND P1, PT, R14, UR5, PT ;  /* 0x000000050e007c0c */ /* 0x000fc8000bf26270 */
[C---:B------:R-:W-:Y:S02]  /*0840*/  ISETP.GE.OR P2, PT, R5.reuse, UR19, P1 ;  /* 0x0000001305007c0c */ /* 0x040fe40008f46670 */
[C---:B------:R-:W-:Y:S02]  /*0850*/  ISETP.GE.OR P3, PT, R10.reuse, UR19, P1 ;  /* 0x000000130a007c0c */ /* 0x040fe40008f66670 */
[----:B------:R-:W-:Y:S02]  /*0860*/  ISETP.LT.OR P2, PT, R5, RZ, P2 ;  /* 0x000000ff0500720c */ /* 0x000fe40001741670 */
[----:B------:R-:W-:Y:S01]  /*0870*/  ISETP.LT.OR P3, PT, R10, RZ, P3 ;  /* 0x000000ff0a00720c */ /* 0x000fe20001f61670 */
[----:B------:R-:W0:Y:S01]  /*0880*/  @!P0 LDC.64 R12, c[0x0][0x380] ;  /* 0x0000e000ff0c8b82 */ /* 0x000e220000000a00 */
[----:B------:R-:W-:Y:S01]  /*0890*/  @!P0 IMAD.IADD R5, R6, 0x1, R7 ;  /* 0x0000000106058824 */ /* 0x000fe200078e0207 */
[----:B-1----:R-:W-:Y:S01]  /*08a0*/  LEA R10, P4, R9, UR8, 0x2 ;  /* 0x00000008090a7c11 */ /* 0x002fe2000f8810ff */
[----:B------:R-:W-:-:S03]  /*08b0*/  VIADD R7, R7, 0x3 ;  /* 0x0000000307077836 */ /* 0x000fc60000000000 */
[----:B------:R-:W-:Y:S01]  /*08c0*/  LEA.HI.X R11, R9, UR9, R16, 0x2, P4 ;  /* 0x00000009090b7c11 */ /* 0x000fe2000a0f1410 */
[----:B------:R-:W-:Y:S01]  /*08d0*/  IMAD.MOV.U32 R9, RZ, RZ, RZ ;  /* 0x000000ffff097224 */ /* 0x000fe200078e00ff */
[----:B------:R-:W-:Y:S01]  /*08e0*/  ISETP.GE.OR P1, PT, R7, UR19, P1 ;  /* 0x0000001307007c0c */ /* 0x000fe20008f26670 */
[----:B------:R-:W-:-:S03]  /*08f0*/  IMAD.MOV.U32 R15, RZ, RZ, RZ ;  /* 0x000000ffff0f7224 */ /* 0x000fc600078e00ff */
[----:B------:R-:W-:Y:S01]  /*0900*/  ISETP.LT.OR P1, PT, R7, RZ, P1 ;  /* 0x000000ff0700720c */ /* 0x000fe20000f21670 */
[----:B------:R-:W-:Y:S01]  /*0910*/  HFMA2 R17, -RZ, RZ, 0, 0 ;  /* 0x00000000ff117431 */ /* 0x000fe200000001ff */
[----:B------:R-:W2:Y:S04]  /*0920*/  @!P2 LDG.E R9, desc[UR16][R10.64+0x4] ;  /* 0x000004100a09a981 */ /* 0x000ea8000c1e1900 */
[----:B------:R-:W3:Y:S01]  /*0930*/  @!P3 LDG.E R15, desc[UR16][R10.64+0x8] ;  /* 0x000008100a0fb981 */ /* 0x000ee2000c1e1900 */
[----:B0-----:R-:W-:-:S06]  /*0940*/  @!P0 IMAD.WIDE R12, R5, 0x4, R12 ;  /* 0x00000004050c8825 */ /* 0x001fcc00078e020c */
[----:B------:R-:W4:Y:S01]  /*0950*/  @!P1 LDG.E R17, desc[UR16][R10.64+0xc] ;  /* 0x00000c100a119981 */ /* 0x000f22000c1e1900 */
[----:B------:R-:W-:-:S06]  /*0960*/  IMAD.MOV.U32 R5, RZ, RZ, RZ ;  /* 0x000000ffff057224 */ /* 0x000fcc00078e00ff */
[----:B------:R0:W5:Y:S01]  /*0970*/  @!P0 LDG.E R5, desc[UR16][R12.64] ;  /* 0x000000100c058981 */ /* 0x000162000c1e1900 */
[C---:B------:R-:W-:Y:S02]  /*0980*/  VIADD R7, R8.reuse, UR18 ;  /* 0x0000001208077c36 */ /* 0x040fe40008000000 */
[----:B------:R-:W-:Y:S02]  /*0990*/  IMAD.MOV.U32 R18, RZ, RZ, 0x80 ;  /* 0x00000080ff127424 */ /* 0x000fe400078e00ff */
[----:B------:R-:W-:Y:S02]  /*09a0*/  VIADD R16, R8, UR18 ;  /* 0x0000001208107c36 */ /* 0x000fe40008000000 */
[----:B------:R-:W-:-:S03]  /*09b0*/  IMAD R7, R7, 0x4, R18 ;  /* 0x0000000407077824 */ /* 0x000fc600078e0212 */
[----:B------:R-:W-:-:S03]  /*09c0*/  SHF.L.U32 R19, R16, 0x2, RZ ;  /* 0x0000000210137819 */ /* 0x000fc600000006ff */
[----:B------:R-:W5:Y:S08]  /*09d0*/  LDC R7, c[0x3][R7] ;  /* 0x00c0000007077b82 */ /* 0x000f700000000800 */
[----:B0-----:R-:W2:Y:S08]  /*09e0*/  LDC R12, c[0x3][R19+0x84] ;  /* 0x00c02100130c7b82 */ /* 0x001eb00000000800 */
[----:B------:R-:W3:Y:S08]  /*09f0*/  LDC R16, c[0x3][R19+0x88] ;  /* 0x00c0220013107b82 */ /* 0x000ef00000000800 */
[----:B------:R-:W4:Y:S01]  /*0a00*/  LDC R18, c[0x3][R19+0x8c] ;  /* 0x00c0230013127b82 */ /* 0x000f220000000800 */
[----:B------:R-:W-:-:S02]  /*0a10*/  VIADD R8, R8, 0x4 ;  /* 0x0000000408087836 */ /* 0x000fc40000000000 */
[----:B-----5:R-:W-:-:S04]  /*0a20*/  FFMA R5, R7, R5, R0 ;  /* 0x0000000507057223 */ /* 0x020fc80000000000 */
[----:B--2---:R-:W-:-:S04]  /*0a30*/  FFMA R5, R12, R9, R5 ;  /* 0x000000090c057223 */ /* 0x004fc80000000005 */
[----:B---3--:R-:W-:-:S04]  /*0a40*/  FFMA R5, R16, R15, R5 ;  /* 0x0000000f10057223 */ /* 0x008fc80000000005 */
[----:B----4-:R-:W-:-:S07]  /*0a50*/  FFMA R0, R18, R17, R5 ;  /* 0x0000001112007223 */ /* 0x010fce0000000005 */
.L_x_12:
[----:B------:R-:W-:Y:S05]  /*0a60*/  BRA.U !UP2, `(.L_x_11) ;  /* 0x000000010ad47547 */ /* 0x000fea000b800000 */
[----:B------:R-:W0:Y:S01]  /*0a70*/  LDCU UR5, c[0x0][0x39c] ;  /* 0x00007380ff0577ac */ /* 0x000e220008000800 */
[----:B------:R-:W-:Y:S02]  /*0a80*/  UISETP.NE.AND UP2, UPT, UR11, 0x1, UPT ;  /* 0x000000010b00788c */ /* 0x000fe4000bf45270 */
[----:B0-----:R-:W-:-:S07]  /*0a90*/  ULOP3.LUT UP3, URZ, UR5, 0x1, URZ, 0xc0, !UPT ;  /* 0x0000000105ff7892 */ /* 0x001fce000f86c0ff */
[----:B------:R-:W-:Y:S05]  /*0aa0*/  BRA.U !UP2, `(.L_x_13) ;  /* 0x000000010a847547 */ /* 0x000fea000b800000 */
[----:B------:R-:W0:Y:S01]  /*0ab0*/  LDCU UR5, c[0x0][0x390] ;  /* 0x00007200ff0577ac */ /* 0x000e220008000800 */
[----:B------:R-:W-:-:S04]  /*0ac0*/  IMAD.IADD R5, R3, 0x1, R8 ;  /* 0x0000000103057824 */ /* 0x000fc800078e0208 */
[C---:B------:R-:W-:Y:S01]  /*0ad0*/  VIADD R7, R5.reuse, 0x1 ;  /* 0x0000000105077836 */ /* 0x040fe20000000000 */
[----:B------:R-:W-:-:S04]  /*0ae0*/  ISETP.GE.AND P0, PT, R5, UR19, PT ;  /* 0x0000001305007c0c */ /* 0x000fc8000bf06270 */
[----:B------:R-:W-:Y:S02]  /*0af0*/  ISETP.GT.AND P0, PT, R5, -0x1, !P0 ;  /* 0xffffffff0500780c */ /* 0x000fe40004704270 */
[C---:B0-----:R-:W-:Y:S02]  /*0b00*/  ISETP.GE.AND P1, PT, R14.reuse, UR5, PT ;  /* 0x000000050e007c0c */ /* 0x041fe4000bf26270 */
[----:B------:R-:W-:Y:S02]  /*0b10*/  ISETP.GE.OR P0, PT, R14, UR5, !P0 ;  /* 0x000000050e007c0c */ /* 0x000fe4000c706670 */
[----:B------:R-:W-:-:S04]  /*0b20*/  ISETP.GE.OR P1, PT, R7, UR19, P1 ;  /* 0x0000001307007c0c */ /* 0x000fc80008f26670 */
[----:B------:R-:W-:-:S07]  /*0b30*/  ISETP.LT.OR P1, PT, R7, RZ, P1 ;  /* 0x000000ff0700720c */ /* 0x000fce0000f21670 */
[----:B------:R-:W0:Y:S01]  /*0b40*/  @!P0 LDC.64 R12, c[0x0][0x380] ;  /* 0x0000e000ff0c8b82 */ /* 0x000e220000000a00 */
[----:B------:R-:W-:-:S05]  /*0b50*/  @!P0 IMAD.IADD R5, R6, 0x1, R5 ;  /* 0x0000000106058824 */ /* 0x000fca00078e0205 */
[----:B------:R-:W-:Y:S02]  /*0b60*/  @!P1 SHF.R.S32.HI R16, RZ, 0x1f, R6 ;  /* 0x0000001fff109819 */ /* 0x000fe40000011406 */
[----:B------:R-:W1:Y:S01]  /*0b70*/  @!P1 LDC.64 R10, c[0x0][0x380] ;  /* 0x0000e000ff0a9b82 */ /* 0x000e620000000a00 */
[----:B------:R-:W-:Y:S02]  /*0b80*/  @!P1 SHF.R.S32.HI R7, RZ, 0x1f, R8 ;  /* 0x0000001fff079819 */ /* 0x000fe40000011408 */
[----:B------:R-:W-:-:S04]  /*0b90*/  @!P1 IADD3 R9, P2, P3, R6, R8, R3 ;  /* 0x0000000806099210 */ /* 0x000fc80007b5e003 */
[----:B------:R-:W-:Y:S01]  /*0ba0*/  @!P1 IADD3.X R16, PT, PT, R16, R7, R4, P2, P3 ;  /* 0x0000000710109210 */ /* 0x000fe200017e6404 */
[----:B------:R-:W-:Y:S02]  /*0bb0*/  IMAD.MOV.U32 R7, RZ, RZ, RZ ;  /* 0x000000ffff077224 */ /* 0x000fe400078e00ff */
[----:B0-----:R-:W-:-:S04]  /*0bc0*/  @!P0 IMAD.WIDE R12, R5, 0x4, R12 ;  /* 0x00000004050c8825 */ /* 0x001fc800078e020c */
[----:B------:R-:W-:Y:S01]  /*0bd0*/  HFMA2 R5, -RZ, RZ, 0, 0 ;  /* 0x00000000ff057431 */ /* 0x000fe200000001ff */
[----:B-1----:R-:W-:-:S05]  /*0be0*/  @!P1 LEA R10, P2, R9, R10, 0x2 ;  /* 0x0000000a090a9211 */ /* 0x002fca00078410ff */
[----:B------:R-:W2:Y:S01]  /*0bf0*/  @!P0 LDG.E R5, desc[UR16][R12.64] ;  /* 0x000000100c058981 */ /* 0x000ea2000c1e1900 */
[----:B------:R-:W-:-:S05]  /*0c00*/  @!P1 LEA.HI.X R11, R9, R11, R16, 0x2, P2 ;  /* 0x0000000b090b9211 */ /* 0x000fca00010f1410 */
[----:B------:R-:W3:Y:S01]  /*0c10*/  @!P1 LDG.E R7, desc[UR16][R10.64+0x4] ;  /* 0x000004100a079981 */ /* 0x000ee2000c1e1900 */
[C---:B------:R-:W-:Y:S02]  /*0c20*/  VIADD R9, R8.reuse, UR18 ;  /* 0x0000001208097c36 */ /* 0x040fe40008000000 */
[----:B------:R-:W-:Y:S02]  /*0c30*/  IMAD.MOV.U32 R16, RZ, RZ, 0x80 ;  /* 0x00000080ff107424 */ /* 0x000fe400078e00ff */
[----:B------:R-:W-:-:S03]  /*0c40*/  VIADD R15, R8, UR18 ;  /* 0x00000012080f7c36 */ /* 0x000fc60008000000 */
[----:B------:R-:W-:Y:S01]  /*0c50*/  LEA R9, R9, R16, 0x2 ;  /* 0x0000001009097211 */ /* 0x000fe200078e10ff */
[----:B------:R-:W-:-:S05]  /*0c60*/  IMAD.SHL.U32 R15, R15, 0x4, RZ ;  /* 0x000000040f0f7824 */ /* 0x000fca00078e00ff */
[----:B------:R-:W2:Y:S08]  /*0c70*/  LDC R9, c[0x3][R9] ;  /* 0x00c0000009097b82 */ /* 0x000eb00000000800 */
[----:B------:R-:W3:Y:S01]  /*0c80*/  LDC R16, c[0x3][R15+0x84] ;  /* 0x00c021000f107b82 */ /* 0x000ee20000000800 */
[----:B------:R-:W-:Y:S02]  /*0c90*/  VIADD R8, R8, 0x2 ;  /* 0x0000000208087836 */ /* 0x000fe40000000000 */
[----:B--2---:R-:W-:-:S04]  /*0ca0*/  FFMA R5, R9, R5, R0 ;  /* 0x0000000509057223 */ /* 0x004fc80000000000 */
[----:B---3--:R-:W-:-:S07]  /*0cb0*/  FFMA R0, R16, R7, R5 ;  /* 0x0000000710007223 */ /* 0x008fce0000000005 */
.L_x_13:
[----:B------:R-:W-:Y:S05]  /*0cc0*/  BRA.U !UP3, `(.L_x_11) ;  /* 0x000000010b3c7547 */ /* 0x000fea000b800000 */
[----:B------:R-:W0:Y:S01]  /*0cd0*/  LDCU UR5, c[0x0][0x390] ;  /* 0x00007200ff0577ac */ /* 0x000e220008000800 */
[----:B------:R-:W-:Y:S02]  /*0ce0*/  IMAD.IADD R7, R3, 0x1, R8 ;  /* 0x0000000103077824 */ /* 0x000fe400078e0208 */
[----:B------:R-:W-:-:S03]  /*0cf0*/  HFMA2 R5, -RZ, RZ, 0, 0 ;  /* 0x00000000ff057431 */ /* 0x000fc600000001ff */
[----:B------:R-:W-:-:S04]  /*0d00*/  ISETP.GE.AND P0, PT, R7, UR19, PT ;  /* 0x0000001307007c0c */ /* 0x000fc8000bf06270 */
[----:B------:R-:W-:-:S04]  /*0d10*/  ISETP.GT.AND P0, PT, R7, -0x1, !P0 ;  /* 0xffffffff0700780c */ /* 0x000fc80004704270 */
[----:B0-----:R-:W-:-:S13]  /*0d20*/  ISETP.GE.OR P0, PT, R14, UR5, !P0 ;  /* 0x000000050e007c0c */ /* 0x001fda000c706670 */
[----:B------:R-:W0:Y:S01]  /*0d30*/  @!P0 LDC.64 R10, c[0x0][0x380] ;  /* 0x0000e000ff0a8b82 */ /* 0x000e220000000a00 */
[----:B------:R-:W-:-:S04]  /*0d40*/  @!P0 IMAD.IADD R7, R6, 0x1, R7 ;  /* 0x0000000106078824 */ /* 0x000fc800078e0207 */
[----:B0-----:R-:W-:-:S05]  /*0d50*/  @!P0 IMAD.WIDE R6, R7, 0x4, R10 ;  /* 0x0000000407068825 */ /* 0x001fca00078e020a */
[----:B------:R-:W2:Y:S01]  /*0d60*/  @!P0 LDG.E R5, desc[UR16][R6.64] ;  /* 0x0000001006058981 */ /* 0x000ea2000c1e1900 */
[----:B------:R-:W-:Y:S02]  /*0d70*/  VIADD R8, R8, UR18 ;  /* 0x0000001208087c36 */ /* 0x000fe40008000000 */
[----:B------:R-:W-:-:S04]  /*0d80*/  IMAD.MOV.U32 R9, RZ, RZ, 0x80 ;  /* 0x00000080ff097424 */ /* 0x000fc800078e00ff */
[----:B------:R-:W-:-:S04]  /*0d90*/  IMAD R8, R8, 0x4, R9 ;  /* 0x0000000408087824 */ /* 0x000fc800078e0209 */
[----:B------:R-:W2:Y:S02]  /*0da0*/  LDC R9, c[0x3][R8] ;  /* 0x00c0000008097b82 */ /* 0x000ea40000000800 */
[----:B--2---:R-:W-:-:S07]  /*0db0*/  FFMA R0, R9, R5, R0 ;  /* 0x0000000509007223 */ /* 0x004fce0000000000 */
.L_x_11:
[----:B------:R-:W-:Y:S05]  /*0dc0*/  BRA.U UP1, `(.L_x_14) ;  /* 0xfffffff101fc7547 */ /* 0x000fea000b83ffff */
.L_x_8:
[----:B------:R-:W0:Y:S01]  /*0dd0*/  LDC.64 R4, c[0x0][0x388] ;  /* 0x0000e200ff047b82 */ /* 0x000e220000000a00 */
[----:B------:R-:W-:-:S04]  /*0de0*/  IMAD R3, R2, UR19, R3 ;  /* 0x0000001302037c24 */ /* 0x000fc8000f8e0203 */
[----:B0-----:R-:W-:-:S05]  /*0df0*/  IMAD.WIDE R2, R3, 0x4, R4 ;  /* 0x0000000403027825 */ /* 0x001fca00078e0204 */
[----:B------:R-:W-:Y:S01]  /*0e00*/  STG.E desc[UR16][R2.64], R0 ;  /* 0x0000000002007986 */ /* 0x000fe2000c101910 */
[----:B------:R-:W-:Y:S05]  /*0e10*/  EXIT ;  /* 0x000000000000794d */ /* 0x000fea0003800000 */
.L_x_15:
        /* <DEDUP_REMOVED lines=14> */
.L_x_49:


//--------------------- .text._Z12conv2d_basicPKfPfiiS0_ii --------------------------
	.section	.text._Z12conv2d_basicPKfPfiiS0_ii,"ax",@progbits
	.align	128
        .global         _Z12conv2d_basicPKfPfiiS0_ii
        .type           _Z12conv2d_basicPKfPfiiS0_ii,@function
        .size           _Z12conv2d_basicPKfPfiiS0_ii,(.L_x_50 - _Z12conv2d_basicPKfPfiiS0_ii)
        .other          _Z12conv2d_basicPKfPfiiS0_ii,@"STO_CUDA_ENTRY STV_DEFAULT"
_Z12conv2d_basicPKfPfiiS0_ii:
.text._Z12conv2d_basicPKfPfiiS0_ii:
        /* <DEDUP_REMOVED lines=20> */
[----:B------:R-:W-:Y:S01]  /*0140*/  SHF.R.S32.HI R14, RZ, 0x1f, R0 ;  /* 0x0000001fff0e7819 */ /* 0x000fe20000011400 */
[----:B------:R-:W-:Y:S01]  /*0150*/  IMAD.MOV.U32 R16, RZ, RZ, RZ ;  /* 0x000000ffff107224 */ /* 0x000fe200078e00ff */
[----:B------:R-:W-:Y:S02]  /*0160*/  ULOP3.LUT UR6, UR5, 0x7, URZ, 0xc0, !UPT ;  /* 0x0000000705067892 */ /* 0x000fe4000f8ec0ff */
[----:B------:R-:W-:Y:S02]  /*0170*/  ULOP3.LUT UR7, UR5, 0x3, URZ, 0xc0, !UPT ;  /* 0x0000000305077892 */ /* 0x000fe4000f8ec0ff */
[----:B------:R-:W-:Y:S01]  /*0180*/  ULOP3.LUT UR5, UR5, 0x7ffffff8, URZ, 0xc0, !UPT ;  /* 0x7ffffff805057892 */ /* 0x000fe2000f8ec0ff */
[----:B------:R-:W-:-:S11]  /*0190*/  UMOV UR4, URZ ;  /* 0x000000ff00047c82 */ /* 0x000fd60008000000 */
.L_x_22:
        /* <DEDUP_REMOVED lines=10> */
[----:B------:R-:W0:Y:S01]  /*0240*/  LDC.64 R2, c[0x0][0x398] ;  /* 0x0000e600ff027b82 */ /* 0x000e220000000a00 */
[----:B------:R-:W1:Y:S01]  /*0250*/  LDCU UR8, c[0x0][0x390] ;  /* 0x00007200ff0877ac */ /* 0x000e620008000800 */
[----:B------:R-:W-:Y:S01]  /*0260*/  SHF.R.S32.HI R21, RZ, 0x1f, R17 ;  /* 0x0000001fff157819 */ /* 0x000fe20000011411 */
[----:B------:R-:W-:Y:S01]  /*0270*/  IMAD.MOV.U32 R19, RZ, RZ, RZ ;  /* 0x000000ffff137224 */ /* 0x000fe200078e00ff */
[----:B------:R-:W2:Y:S04]  /*0280*/  LDCU.64 UR16, c[0x0][0x390] ;  /* 0x00007200ff1077ac */ /* 0x000ea80008000a00 */
[----:B------:R-:W3:Y:S01]  /*0290*/  LDC.64 R4, c[0x0][0x398] ;  /* 0x0000e600ff047b82 */ /* 0x000ee20000000a00 */
[----:B------:R-:W4:Y:S01]  /*02a0*/  LDCU.64 UR12, c[0x0][0x380] ;  /* 0x00007000ff0c77ac */ /* 0x000f220008000a00 */
[----:B-1----:R-:W-:-:S13]  /*02b0*/  ISETP.GE.AND P3, PT, R20, UR8, PT ;  /* 0x0000000814007c0c */ /* 0x002fda000bf66270 */
.L_x_18:
[----:B------:R-:W-:Y:S01]  /*02c0*/  IMAD.IADD R18, R0, 0x1, R19 ;  /* 0x0000000100127824 */ /* 0x000fe200078e0213 */
[----:B--2---:R-:W-:Y:S01]  /*02d0*/  UMOV UR9, UR17 ;  /* 0x0000001100097c82 */ /* 0x004fe20008000000 */
[----:B------:R-:W-:Y:S01]  /*02e0*/  IADD3 R11, P4, P5, R17, R19, R0 ;  /* 0x00000013110b7210 */ /* 0x000fe20007d9e000 */
[C---:B------:R-:W-:Y:S01]  /*02f0*/  VIADD R13, R19.reuse, UR14 ;  /* 0x0000000e130d7c36 */ /* 0x040fe20008000000 */
[----:B------:R-:W-:Y:S01]  /*0300*/  IADD3 R22, P6, PT, R19, UR14, RZ ;  /* 0x0000000e13167c10 */ /* 0x000fe2000ffde0ff */
[C---:B------:R-:W-:Y:S01]  /*0310*/  VIADD R8, R18.reuse, 0x1 ;  /* 0x0000000112087836 */ /* 0x040fe20000000000 */
[C---:B------:R-:W-:Y:S01]  /*0320*/  ISETP.GE.AND P0, PT, R18.reuse, UR9, PT ;  /* 0x0000000912007c0c */ /* 0x040fe2000bf06270 */
[----:B------:R-:W-:-:S03]  /*0330*/  VIADD R10, R18, 0x2 ;  /* 0x00000002120a7836 */ /* 0x000fc60000000000 */
[----:B------:R-:W-:Y:S02]  /*0340*/  ISETP.GT.AND P0, PT, R18, -0x1, !P0 ;  /* 0xffffffff1200780c */ /* 0x000fe40004704270 */
[----:B------:R-:W-:Y:S02]  /*0350*/  ISETP.GE.OR P1, PT, R8, UR9, P3 ;  /* 0x0000000908007c0c */ /* 0x000fe40009f26670 */
[----:B------:R-:W-:Y:S02]  /*0360*/  ISETP.GE.OR P0, PT, R20, UR16, !P0 ;  /* 0x0000001014007c0c */ /* 0x000fe4000c706670 */
[----:B------:R-:W-:Y:S02]  /*0370*/  ISETP.LT.OR P1, PT, R8, RZ, P1 ;  /* 0x000000ff0800720c */ /* 0x000fe40000f21670 */
[----:B------:R-:W-:Y:S02]  /*0380*/  SHF.R.S32.HI R8, RZ, 0x1f, R19 ;  /* 0x0000001fff087819 */ /* 0x000fe40000011413 */
[----:B------:R-:W-:-:S02]  /*0390*/  ISETP.GE.OR P2, PT, R10, UR9, P3 ;  /* 0x000000090a007c0c */ /* 0x000fc40009f46670 */
[----:B------:R-:W-:Y:S02]  /*03a0*/  IADD3.X R24, PT, PT, R21, R8, R14, P4, P5 ;  /* 0x0000000815187210 */ /* 0x000fe400027ea40e */
[----:B---3--:R-:W-:Y:S02]  /*03b0*/  LEA R12, P5, R22, R4, 0x2 ;  /* 0x00000004160c7211 */ /* 0x008fe400078a10ff */
[----:B------:R-:W-:Y:S01]  /*03c0*/  ISETP.LT.OR P2, PT, R10, RZ, P2 ;  /* 0x000000ff0a00720c */ /* 0x000fe20001741670 */
[----:B------:R-:W1:Y:S01]  /*03d0*/  @!P0 LDC.64 R6, c[0x0][0x380] ;  /* 0x0000e000ff068b82 */ /* 0x000e620000000a00 */
[----:B------:R-:W-:Y:S01]  /*03e0*/  @!P0 IMAD.IADD R9, R17, 0x1, R18 ;  /* 0x0000000111098824 */ /* 0x000fe200078e0212 */
[----:B----4-:R-:W-:-:S04]  /*03f0*/  LEA R10, P4, R11, UR12, 0x2 ;  /* 0x0000000c0b0a7c11 */ /* 0x010fc8000f8810ff */
[----:B------:R-:W-:Y:S01]  /*0400*/  LEA.HI.X R11, R11, UR13, R24, 0x2, P4 ;  /* 0x0000000d0b0b7c11 */ /* 0x000fe2000a0f1418 */
[----:B------:R-:W-:-:S06]  /*0410*/  HFMA2 R24, -RZ, RZ, 0, 0 ;  /* 0x00000000ff187431 */ /* 0x000fcc00000001ff */
[----:B------:R-:W2:Y:S01]  /*0420*/  @!P2 LDG.E R24, desc[UR10][R10.64+0x8] ;  /* 0x0000080a0a18a981 */ /* 0x000ea2000c1e1900 */
[----:B-1----:R-:W-:-:S04]  /*0430*/  @!P0 IMAD.WIDE R6, R9, 0x4, R6 ;  /* 0x0000000409068825 */ /* 0x002fc800078e0206 */
[----:B0-----:R-:W-:-:S04]  /*0440*/  IMAD.WIDE.U32 R8, R13, 0x4, R2 ;  /* 0x000000040d087825 */ /* 0x001fc800078e0002 */
[----:B------:R-:W-:Y:S02]  /*0450*/  IMAD.X R13, RZ, RZ, RZ, P6 ;  /* 0x000000ffff0d7224 */ /* 0x000fe400030e06ff */
[----:B------:R0:W3:Y:S03]  /*0460*/  LDG.E R9, desc[UR10][R8.64] ;  /* 0x0000000a08097981 */ /* 0x0000e6000c1e1900 */
[----:B------:R-:W-:Y:S02]  /*0470*/  LEA.HI.X R13, R22, R5, R13, 0x2, P5 ;  /* 0x00000005160d7211 */ /* 0x000fe400028f140d */
[----:B------:R-:W-:-:S03]  /*0480*/  CS2R R22, SRZ ;  /* 0x0000000000167805 */ /* 0x000fc6000001ff00 */
[----:B------:R-:W4:Y:S04]  /*0490*/  LDG.E R27, desc[UR10][R12.64+0x4] ;  /* 0x0000040a0c1b7981 */ /* 0x000f28000c1e1900 */
[----:B------:R1:W3:Y:S04]  /*04a0*/  @!P0 LDG.E R23, desc[UR10][R6.64] ;  /* 0x0000000a06178981 */ /* 0x0002e8000c1e1900 */
[----:B------:R-:W4:Y:S04]  /*04b0*/  @!P1 LDG.E R22, desc[UR10][R10.64+0x4] ;  /* 0x0000040a0a169981 */ /* 0x000f28000c1e1900 */
[----:B------:R-:W2:Y:S01]  /*04c0*/  LDG.E R25, desc[UR10][R12.64+0x8] ;  /* 0x0000080a0c197981 */ /* 0x000ea2000c1e1900 */
[----:B------:R-:W-:-:S02]  /*04d0*/  VIADD R26, R18, 0x3 ;  /* 0x00000003121a7836 */ /* 0x000fc40000000000 */
[C---:B0-----:R-:W-:Y:S02]  /*04e0*/  VIADD R8, R18.reuse, 0x4 ;  /* 0x0000000412087836 */ /* 0x041fe40000000000 */
[----:B-1----:R-:W-:Y:S01]  /*04f0*/  VIADD R6, R18, 0x5 ;  /* 0x0000000512067836 */ /* 0x002fe20000000000 */
[----:B------:R-:W-:Y:S01]  /*0500*/  ISETP.GE.OR P0, PT, R26, UR9, P3 ;  /* 0x000000091a007c0c */ /* 0x000fe20009f06670 */
[----:B------:R-:W-:Y:S01]  /*0510*/  VIADD R7, R18, 0x6 ;  /* 0x0000000612077836 */ /* 0x000fe20000000000 */
[----:B------:R-:W-:Y:S02]  /*0520*/  ISETP.GE.OR P1, PT, R8, UR9, P3 ;  /* 0x0000000908007c0c */ /* 0x000fe40009f26670 */
[----:B------:R-:W-:Y:S02]  /*0530*/  ISETP.LT.OR P0, PT, R26, RZ, P0 ;  /* 0x000000ff1a00720c */ /* 0x000fe40000701670 */
[----:B------:R-:W-:Y:S02]  /*0540*/  ISETP.GE.OR P2, PT, R6, UR9, P3 ;  /* 0x0000000906007c0c */ /* 0x000fe40009f46670 */
[----:B------:R-:W-:-:S02]  /*0550*/  ISETP.GE.OR P4, PT, R7, UR9, P3 ;  /* 0x0000000907007c0c */ /* 0x000fc40009f86670 */
[----:B------:R-:W-:Y:S01]  /*0560*/  ISETP.LT.OR P1, PT, R8, RZ, P1 ;  /* 0x000000ff0800720c */ /* 0x000fe20000f21670 */
[----:B------:R-:W-:Y:S01]  /*0570*/  VIADD R18, R18, 0x7 ;  /* 0x0000000712127836 */ /* 0x000fe20000000000 */
[----:B------:R-:W-:Y:S02]  /*0580*/  ISETP.LT.OR P2, PT, R6, RZ, P2 ;  /* 0x000000ff0600720c */ /* 0x000fe40001741670 */
[----:B------:R-:W-:Y:S02]  /*0590*/  ISETP.LT.OR P4, PT, R7, RZ, P4 ;  /* 0x000000ff0700720c */ /* 0x000fe40002781670 */
[----:B------:R-:W-:Y:S02]  /*05a0*/  CS2R R6, SRZ ;  /* 0x0000000000067805 */ /* 0x000fe4000001ff00 */
[----:B------:R-:W-:Y:S01]  /*05b0*/  ISETP.GE.OR P5, PT, R18, UR9, P3 ;  /* 0x0000000912007c0c */ /* 0x000fe20009fa6670 */
[----:B------:R-:W-:-:S03]  /*05c0*/  IMAD.MOV.U32 R8, RZ, RZ, RZ ;  /* 0x000000ffff087224 */ /* 0x000fc600078e00ff */
[----:B------:R-:W5:Y:S01]  /*05d0*/  @!P0 LDG.E R6, desc[UR10][R10.64+0xc] ;  /* 0x00000c0a0a068981 */ /* 0x000f62000c1e1900 */
[----:B------:R-:W-:-:S03]  /*05e0*/  ISETP.LT.OR P5, PT, R18, RZ, P5 ;  /* 0x000000ff1200720c */ /* 0x000fc60002fa1670 */
[----:B------:R-:W5:Y:S01]  /*05f0*/  @!P1 LDG.E R7, desc[UR10][R10.64+0x10] ;  /* 0x0000100a0a079981 */ /* 0x000f62000c1e1900 */
[----:B------:R-:W-:-:S03]  /*0600*/  IMAD.MOV.U32 R18, RZ, RZ, RZ ;  /* 0x000000ffff127224 */ /* 0x000fc600078e00ff */
[----:B------:R-:W5:Y:S06]  /*0610*/  @!P2 LDG.E R8, desc[UR10][R10.64+0x14] ;  /* 0x0000140a0a08a981 */ /* 0x000f6c000c1e1900 */
[----:B------:R-:W5:Y:S01]  /*0620*/  @!P5 LDG.E R18, desc[UR10][R10.64+0x1c] ;  /* 0x00001c0a0a12d981 */ /* 0x000f62000c1e1900 */
[----:B---3--:R-:W-:-:S03]  /*0630*/  FFMA R16, R9, R23, R16 ;  /* 0x0000001709107223 */ /* 0x008fc60000000010 */
[----:B------:R-:W5:Y:S01]  /*0640*/  LDG.E R9, desc[UR10][R12.64+0xc] ;  /* 0x00000c0a0c097981 */ /* 0x000f62000c1e1900 */
[----:B----4-:R-:W-:-:S03]  /*0650*/  FFMA R22, R27, R22, R16 ;  /* 0x000000161b167223 */ /* 0x010fc60000000010 */
[----:B------:R-:W3:Y:S01]  /*0660*/  LDG.E R16, desc[UR10][R12.64+0x10] ;  /* 0x0000100a0c107981 */ /* 0x000ee2000c1e1900 */
[----:B--2---:R-:W-:Y:S01]  /*0670*/  FFMA R24, R25, R24, R22 ;  /* 0x0000001819187223 */ /* 0x004fe20000000016 */
[----:B------:R-:W-:Y:S02]  /*0680*/  IMAD.MOV.U32 R22, RZ, RZ, RZ ;  /* 0x000000ffff167224 */ /* 0x000fe400078e00ff */
[----:B------:R-:W2:Y:S04]  /*0690*/  LDG.E R23, desc[UR10][R12.64+0x14] ;  /* 0x0000140a0c177981 */ /* 0x000ea8000c1e1900 */
[----:B------:R-:W4:Y:S04]  /*06a0*/  LDG.E R25, desc[UR10][R12.64+0x18] ;  /* 0x0000180a0c197981 */ /* 0x000f28000c1e1900 */
[----:B------:R-:W4:Y:S04]  /*06b0*/  @!P4 LDG.E R22, desc[UR10][R10.64+0x18] ;  /* 0x0000180a0a16c981 */ /* 0x000f28000c1e1900 */
[----:B------:R-:W4:Y:S01]  /*06c0*/  LDG.E R27, desc[UR10][R12.64+0x1c] ;  /* 0x00001c0a0c1b7981 */ /* 0x000f22000c1e1900 */
[----:B------:R-:W-:-:S04]  /*06d0*/  IADD3 R19, PT, PT, R19, 0x8, RZ ;  /* 0x0000000813137810 */ /* 0x000fc80007ffe0ff */
[----:B------:R-:W-:Y:S01]  /*06e0*/  ISETP.NE.AND P0, PT, R19, UR5, PT ;  /* 0x0000000513007c0c */ /* 0x000fe2000bf05270 */
[----:B-----5:R-:W-:-:S04]  /*06f0*/  FFMA R9, R9, R6, R24 ;  /* 0x0000000609097223 */ /* 0x020fc80000000018 */
[----:B---3--:R-:W-:-:S04]  /*0700*/  FFMA R16, R16, R7, R9 ;  /* 0x0000000710107223 */ /* 0x008fc80000000009 */
[----:B--2---:R-:W-:-:S04]  /*0710*/  FFMA R8, R23, R8, R16 ;  /* 0x0000000817087223 */ /* 0x004fc80000000010 */
[----:B----4-:R-:W-:-:S04]  /*0720*/  FFMA R8, R25, R22, R8 ;  /* 0x0000001619087223 */ /* 0x010fc80000000008 */
[----:B------:R-:W-:Y:S01]  /*0730*/  FFMA R16, R27, R18, R8 ;  /* 0x000000121b107223 */ /* 0x000fe20000000008 */
[----:B------:R-:W-:Y:S06]  /*0740*/  @P0 BRA `(.L_x_18) ;  /* 0xfffffff800dc0947 */ /* 0x000fec000383ffff */
[----:B------:R-:W-:-:S07]  /*0750*/  IMAD.U32 R3, RZ, RZ, UR5 ;  /* 0x00000005ff037e24 */ /* 0x000fce000f8e00ff */
.L_x_17:
[----:B------:R-:W-:-:S09]  /*0760*/  UISETP.NE.AND UP1, UPT, UR6, URZ, UPT ;  /* 0x000000ff0600728c */ /* 0x000fd2000bf25270 */
[----:B------:R-:W-:Y:S05]  /*0770*/  BRA.U !UP1, `(.L_x_19) ;  /* 0x0000000509b87547 */ /* 0x000fea000b800000 */
[----:B------:R-:W-:Y:S02]  /*0780*/  UIADD3 UR8, UPT, UPT, UR6, -0x1, URZ ;  /* 0xffffffff06087890 */ /* 0x000fe4000fffe0ff */
[----:B------:R-:W-:Y:S02]  /*0790*/  UISETP.NE.AND UP2, UPT, UR7, URZ, UPT ;  /* 0x000000ff0700728c */ /* 0x000fe4000bf45270 */
[----:B------:R-:W-:-:S09]  /*07a0*/  UISETP.GE.U32.AND UP1, UPT, UR8, 0x3, UPT ;  /* 0x000000030800788c */ /* 0x000fd2000bf26070 */
[----:B------:R-:W-:Y:S05]  /*07b0*/  BRA.U !UP1, `(.L_x_20) ;  /* 0x0000000109c47547 */ /* 0x000fea000b800000 */
[----:B------:R-:W0:Y:S01]  /*07c0*/  LDCU UR8, c[0x0][0x390] ;  /* 0x00007200ff0877ac */ /* 0x000e220008000800 */
[----:B------:R-:W-:Y:S01]  /*07d0*/  IMAD.IADD R12, R0, 0x1, R3 ;  /* 0x00000001000c7824 */ /* 0x000fe200078e0203 */
[----:B------:R-:W1:Y:S01]  /*07e0*/  LDC.64 R8, c[0x0][0x398] ;  /* 0x0000e600ff087b82 */ /* 0x000e620000000a00 */
[----:B------:R-:W-:Y:S01]  /*07f0*/  SHF.R.S32.HI R5, RZ, 0x1f, R17 ;  /* 0x0000001fff057819 */ /* 0x000fe20000011411 */
[----:B------:R-:W2:Y:S01]  /*0800*/  LDCU.64 UR12, c[0x0][0x380] ;  /* 0x00007000ff0c77ac */ /* 0x000ea20008000a00 */
[----:B------:R-:W-:Y:S01]  /*0810*/  IADD3 R2, P2, P3, R17, R3, R0 ;  /* 0x0000000311027210 */ /* 0x000fe20007b5e000 */
[C---:B------:R-:W-:Y:S01]  /*0820*/  VIADD R13, R12.reuse, 0x1 ;  /* 0x000000010c0d7836 */ /* 0x040fe20000000000 */
[C---:B------:R-:W-:Y:S01]  /*0830*/  ISETP.GE.AND P0, PT, R12.reuse, UR9, PT ;  /* 0x000000090c007c0c */ /* 0x040fe2000bf06270 */
[C---:B------:R-:W-:Y:S01]  /*0840*/  VIADD R18, R12.reuse, 0x2 ;  /* 0x000000020c127836 */ /* 0x040fe20000000000 */
[----:B------:R-:W-:Y:S01]  /*0850*/  IADD3.X R5, PT, PT, R5, RZ, R14, P2, P3 ;  /* 0x000000ff05057210 */ /* 0x000fe200017e640e */
[----:B------:R-:W3:Y:S01]  /*0860*/  LDC.64 R6, c[0x0][0x398] ;  /* 0x0000e600ff067b82 */ /* 0x000ee20000000a00 */
[----:B------:R-:W-:Y:S01]  /*0870*/  ISETP.GT.AND P0, PT, R12, -0x1, !P0 ;  /* 0xffffffff0c00780c */ /* 0x000fe20004704270 */
[----:B------:R-:W-:-:S03]  /*0880*/  VIADD R19, R3, UR14 ;  /* 0x0000000e03137c36 */ /* 0x000fc60008000000 */
[C---:B0-----:R-:W-:Y:S02]  /*0890*/  ISETP.GE.OR P0, PT, R20.reuse, UR8, !P0 ;  /* 0x0000000814007c0c */ /* 0x041fe4000c706670 */
[----:B------:R-:W-:Y:S02]  /*08a0*/  ISETP.GE.AND P1, PT, R20, UR8, PT ;  /* 0x0000000814007c0c */ /* 0x000fe4000bf26270 */
[C---:B--2---:R-:W-:Y:S02]  /*08b0*/  LEA R4, P3, R2.reuse, UR12, 0x2 ;  /* 0x0000000c02047c11 */ /* 0x044fe4000f8610ff */
[C---:B------:R-:W-:Y:S02]  /*08c0*/  ISETP.GE.OR P2, PT, R13.reuse, UR9, P1 ;  /* 0x000000090d007c0c */ /* 0x040fe40008f46670 */
[----:B------:R-:W-:Y:S01]  /*08d0*/  LEA.HI.X R5, R2, UR13, R5, 0x2, P3 ;  /* 0x0000000d02057c11 */ /* 0x000fe200098f1405 */
[----:B------:R-:W-:Y:S01]  /*08e0*/  VIADD R2, R12, 0x3 ;  /* 0x000000030c027836 */ /* 0x000fe20000000000 */
[----:B------:R-:W-:Y:S01]  /*08f0*/  ISETP.LT.OR P2, PT, R13, RZ, P2 ;  /* 0x000000ff0d00720c */ /* 0x000fe20001741670 */
[----:B-1----:R-:W-:Y:S01]  /*0900*/  IMAD.WIDE.U32 R8, R19, 0x4, R8 ;  /* 0x0000000413087825 */ /* 0x002fe200078e0008 */
[----:B------:R-:W-:Y:S01]  /*0910*/  ISETP.GE.OR P3, PT, R18, UR9, P1 ;  /* 0x0000000912007c0c */ /* 0x000fe20008f66670 */
[----:B------:R-:W0:Y:S01]  /*0920*/  @!P0 LDC.64 R10, c[0x0][0x380] ;  /* 0x0000e000ff0a8b82 */ /* 0x000e220000000a00 */
[----:B------:R-:W-:Y:S01]  /*0930*/  ISETP.GE.OR P1, PT, R2, UR9, P1 ;  /* 0x0000000902007c0c */ /* 0x000fe20008f26670 */
[----:B------:R-:W-:Y:S01]  /*0940*/  @!P0 IMAD.IADD R13, R17, 0x1, R12 ;  /* 0x00000001110d8824 */ /* 0x000fe200078e020c */
[----:B------:R-:W-:Y:S01]  /*0950*/  IADD3 R12, P4, PT, R3, UR14, RZ ;  /* 0x0000000e030c7c10 */ /* 0x000fe2000ff9e0ff */
[----:B------:R-:W2:Y:S01]  /*0960*/  LDG.E R9, desc[UR10][R8.64] ;  /* 0x0000000a08097981 */ /* 0x000ea2000c1e1900 */
[----:B------:R-:W-:-:S02]  /*0970*/  ISETP.LT.OR P3, PT, R18, RZ, P3 ;  /* 0x000000ff1200720c */ /* 0x000fc40001f61670 */
[----:B------:R-:W-:Y:S01]  /*0980*/  ISETP.LT.OR P1, PT, R2, RZ, P1 ;  /* 0x000000ff0200720c */ /* 0x000fe20000f21670 */
[----:B------:R-:W-:Y:S01]  /*0990*/  IMAD.X R18, RZ, RZ, RZ, P4 ;  /* 0x000000ffff127224 */ /* 0x000fe200020e06ff */
[----:B---3--:R-:W-:Y:S01]  /*09a0*/  LEA R6, P4, R12, R6, 0x2 ;  /* 0x000000060c067211 */ /* 0x008fe200078810ff */
[----:B------:R-:W-:-:S03]  /*09b0*/  IMAD.MOV.U32 R2, RZ, RZ, RZ ;  /* 0x000000ffff027224 */ /* 0x000fc600078e00ff */
[----:B------:R-:W-:Y:S01]  /*09c0*/  LEA.HI.X R7, R12, R7, R18, 0x2, P4 ;  /* 0x000000070c077211 */ /* 0x000fe200020f1412 */
[----:B------:R-:W-:Y:S02]  /*09d0*/  IMAD.MOV.U32 R12, RZ, RZ, RZ ;  /* 0x000000ffff0c7224 */ /* 0x000fe400078e00ff */
[----:B------:R-:W3:Y:S01]  /*09e0*/  @!P2 LDG.E R2, desc[UR10][R4.64+0x4] ;  /* 0x0000040a0402a981 */ /* 0x000ee2000c1e1900 */
[----:B0-----:R-:W-:Y:S01]  /*09f0*/  @!P0 IMAD.WIDE R10, R13, 0x4, R10 ;  /* 0x000000040d0a8825 */ /* 0x001fe200078e020a */
[----:B------:R-:W-:Y:S02]  /*0a00*/  MOV R13, RZ ;  /* 0x000000ff000d7202 */ /* 0x000fe40000000f00 */
[----:B------:R-:W3:Y:S01]  /*0a10*/  LDG.E R19, desc[UR10][R6.64+0x4] ;  /* 0x0000040a06137981 */ /* 0x000ee2000c1e1900 */
[----:B------:R-:W-:-:S03]  /*0a20*/  IMAD.MOV.U32 R18, RZ, RZ, RZ ;  /* 0x000000ffff127224 */ /* 0x000fc600078e00ff */
[----:B------:R-:W4:Y:S04]  /*0a30*/  @!P3 LDG.E R12, desc[UR10][R4.64+0x8] ;  /* 0x0000080a040cb981 */ /* 0x000f28000c1e1900 */
[----:B------:R-:W2:Y:S04]  /*0a40*/  @!P0 LDG.E R13, desc[UR10][R10.64] ;  /* 0x0000000a0a0d8981 */ /* 0x000ea8000c1e1900 */
[----:B------:R-:W4:Y:S04]  /*0a50*/  LDG.E R21, desc[UR10][R6.64+0x8] ;  /* 0x0000080a06157981 */ /* 0x000f28000c1e1900 */
[----:B------:R-:W5:Y:S04]  /*0a60*/  @!P1 LDG.E R18, desc[UR10][R4.64+0xc] ;  /* 0x00000c0a04129981 */ /* 0x000f68000c1e1900 */
[----:B------:R-:W5:Y:S01]  /*0a70*/  LDG.E R23, desc[UR10][R6.64+0xc] ;  /* 0x00000c0a06177981 */ /* 0x000f62000c1e1900 */
[----:B------:R-:W-:-:S02]  /*0a80*/  VIADD R3, R3, 0x4 ;  /* 0x0000000403037836 */ /* 0x000fc40000000000 */
[----:B--2---:R-:W-:-:S04]  /*0a90*/  FFMA R16, R9, R13, R16 ;  /* 0x0000000d09107223 */ /* 0x004fc80000000010 */
[----:B---3--:R-:W-:-:S04]  /*0aa0*/  FFMA R2, R19, R2, R16 ;  /* 0x0000000213027223 */ /* 0x008fc80000000010 */
[----:B----4-:R-:W-:-:S04]  /*0ab0*/  FFMA R2, R21, R12, R2 ;  /* 0x0000000c15027223 */ /* 0x010fc80000000002 */
[----:B-----5:R-:W-:-:S07]  /*0ac0*/  FFMA R16, R23, R18, R2 ;  /* 0x0000001217107223 */ /* 0x020fce0000000002 */
.L_x_20:
[----:B------:R-:W-:Y:S05]  /*0ad0*/  BRA.U !UP2, `(.L_x_19) ;  /* 0x000000010ae07547 */ /* 0x000fea000b800000 */
[----:B------:R-:W0:Y:S01]  /*0ae0*/  LDCU UR8, c[0x0][0x3a4] ;  /* 0x00007480ff0877ac */ /* 0x000e220008000800 */
[----:B------:R-:W-:Y:S02]  /*0af0*/  UISETP.NE.AND UP1, UPT, UR7, 0x1, UPT ;  /* 0x000000010700788c */ /* 0x000fe4000bf25270 */
[----:B0-----:R-:W-:-:S07]  /*0b00*/  ULOP3.LUT UP2, URZ, UR8, 0x1, URZ, 0xc0, !UPT ;  /* 0x0000000108ff7892 */ /* 0x001fce000f84c0ff */
[----:B------:R-:W-:Y:S05]  /*0b10*/  BRA.U !UP1, `(.L_x_21) ;  /* 0x0000000109907547 */ /* 0x000fea000b800000 */
[----:B------:R-:W0:Y:S01]  /*0b20*/  LDCU UR8, c[0x0][0x390] ;  /* 0x00007200ff0877ac */ /* 0x000e220008000800 */
[----:B------:R-:W-:Y:S01]  /*0b30*/  IMAD.IADD R2, R0, 0x1, R3 ;  /* 0x0000000100027824 */ /* 0x000fe200078e0203 */
[----:B------:R-:W1:Y:S01]  /*0b40*/  LDC.64 R10, c[0x0][0x398] ;  /* 0x0000e600ff0a7b82 */ /* 0x000e620000000a00 */
[C---:B------:R-:W-:Y:S02]  /*0b50*/  IADD3 R12, P4, PT, R3.reuse, UR14, RZ ;  /* 0x0000000e030c7c10 */ /* 0x040fe4000ff9e0ff */
[C---:B------:R-:W-:Y:S01]  /*0b60*/  VIADD R4, R2.reuse, 0x1 ;  /* 0x0000000102047836 */ /* 0x040fe20000000000 */
[C---:B------:R-:W-:Y:S02]  /*0b70*/  ISETP.GE.AND P0, PT, R2.reuse, UR9, PT ;  /* 0x0000000902007c0c */ /* 0x040fe4000bf06270 */
[----:B------:R-:W-:Y:S01]  /*0b80*/  IADD3 R21, PT, PT, R3, UR14, RZ ;  /* 0x0000000e03157c10 */ /* 0x000fe2000fffe0ff */
[----:B------:R-:W-:Y:S01]  /*0b90*/  IMAD.X R18, RZ, RZ, RZ, P4 ;  /* 0x000000ffff127224 */ /* 0x000fe200020e06ff */
[----:B------:R-:W-:-:S02]  /*0ba0*/  ISETP.GT.AND P0, PT, R2, -0x1, !P0 ;  /* 0xffffffff0200780c */ /* 0x000fc40004704270 */
[C---:B0-----:R-:W-:Y:S02]  /*0bb0*/  ISETP.GE.AND P1, PT, R20.reuse, UR8, PT ;  /* 0x0000000814007c0c */ /* 0x041fe4000bf26270 */
[----:B------:R-:W-:Y:S02]  /*0bc0*/  ISETP.GE.OR P0, PT, R20, UR8, !P0 ;  /* 0x0000000814007c0c */ /* 0x000fe4000c706670 */
[----:B------:R-:W-:-:S04]  /*0bd0*/  ISETP.GE.OR P1, PT, R4, UR9, P1 ;  /* 0x0000000904007c0c */ /* 0x000fc80008f26670 */
[----:B------:R-:W-:Y:S01]  /*0be0*/  ISETP.LT.OR P1, PT, R4, RZ, P1 ;  /* 0x000000ff0400720c */ /* 0x000fe20000f21670 */
[----:B-1----:R-:W-:Y:S01]  /*0bf0*/  IMAD.WIDE.U32 R10, R21, 0x4, R10 ;  /* 0x00000004150a7825 */ /* 0x002fe200078e000a */
[----:B------:R-:W0:Y:S05]  /*0c00*/  LDC.64 R4, c[0x0][0x398] ;  /* 0x0000e600ff047b82 */ /* 0x000e2a0000000a00 */
[----:B------:R-:W-:Y:S01]  /*0c10*/  @!P0 IMAD.IADD R13, R17, 0x1, R2 ;  /* 0x00000001110d8824 */ /* 0x000fe200078e0202 */
[----:B------:R-:W2:Y:S02]  /*0c20*/  LDG.E R11, desc[UR10][R10.64] ;  /* 0x0000000a0a0b7981 */ /* 0x000ea4000c1e1900 */
[----:B------:R-:W1:Y:S03]  /*0c30*/  @!P0 LDC.64 R6, c[0x0][0x380] ;  /* 0x0000e000ff068b82 */ /* 0x000e660000000a00 */
[----:B------:R-:W-:-:S02]  /*0c40*/  @!P1 SHF.R.S32.HI R2, RZ, 0x1f, R17 ;  /* 0x0000001fff029819 */ /* 0x000fc40000011411 */
[----:B------:R-:W-:Y:S02]  /*0c50*/  @!P1 SHF.R.S32.HI R19, RZ, 0x1f, R3 ;  /* 0x0000001fff139819 */ /* 0x000fe40000011403 */
[----:B------:R-:W-:Y:S01]  /*0c60*/  @!P1 IADD3 R23, P2, P3, R17, R3, R0 ;  /* 0x0000000311179210 */ /* 0x000fe20007b5e000 */
[----:B------:R-:W3:Y:S03]  /*0c70*/  @!P1 LDC.64 R8, c[0x0][0x380] ;  /* 0x0000e000ff089b82 */ /* 0x000ee60000000a00 */
[----:B------:R-:W-:Y:S02]  /*0c80*/  @!P1 IADD3.X R2, PT, PT, R2, R19, R14, P2, P3 ;  /* 0x0000001302029210 */ /* 0x000fe400017e640e */
[----:B0-----:R-:W-:-:S04]  /*0c90*/  LEA R4, P4, R12, R4, 0x2 ;  /* 0x000000040c047211 */ /* 0x001fc800078810ff */
[----:B------:R-:W-:Y:S01]  /*0ca0*/  LEA.HI.X R5, R12, R5, R18, 0x2, P4 ;  /* 0x000000050c057211 */ /* 0x000fe200020f1412 */
[----:B-1----:R-:W-:-:S05]  /*0cb0*/  @!P0 IMAD.WIDE R6, R13, 0x4, R6 ;  /* 0x000000040d068825 */ /* 0x002fca00078e0206 */
[----:B------:R-:W4:Y:S01]  /*0cc0*/  LDG.E R5, desc[UR10][R4.64+0x4] ;  /* 0x0000040a04057981 */ /* 0x000f22000c1e1900 */
[----:B------:R-:W-:Y:S01]  /*0cd0*/  IMAD.MOV.U32 R13, RZ, RZ, RZ ;  /* 0x000000ffff0d7224 */ /* 0x000fe200078e00ff */
[----:B---3--:R-:W-:-:S05]  /*0ce0*/  @!P1 LEA R8, P2, R23, R8, 0x2 ;  /* 0x0000000817089211 */ /* 0x008fca00078410ff */
[----:B------:R-:W2:Y:S01]  /*0cf0*/  @!P0 LDG.E R13, desc[UR10][R6.64] ;  /* 0x0000000a060d8981 */ /* 0x000ea2000c1e1900 */
[----:B------:R-:W-:Y:S01]  /*0d00*/  @!P1 LEA.HI.X R9, R23, R9, R2, 0x2, P2 ;  /* 0x0000000917099211 */ /* 0x000fe200010f1402 */
[----:B------:R-:W-:-:S06]  /*0d10*/  IMAD.MOV.U32 R2, RZ, RZ, RZ ;  /* 0x000000ffff027224 */ /* 0x000fcc00078e00ff */
[----:B------:R-:W4:Y:S01]  /*0d20*/  @!P1 LDG.E R2, desc[UR10][R8.64+0x4] ;  /* 0x0000040a08029981 */ /* 0x000f22000c1e1900 */
[----:B------:R-:W-:Y:S02]  /*0d30*/  VIADD R3, R3, 0x2 ;  /* 0x0000000203037836 */ /* 0x000fe40000000000 */
[----:B--2---:R-:W-:-:S04]  /*0d40*/  FFMA R16, R11, R13, R16 ;  /* 0x0000000d0b107223 */ /* 0x004fc80000000010 */
[----:B----4-:R-:W-:-:S07]  /*0d50*/  FFMA R16, R5, R2, R16 ;  /* 0x0000000205107223 */ /* 0x010fce0000000010 */
.L_x_21:
[----:B------:R-:W-:Y:S05]  /*0d60*/  BRA.U !UP2, `(.L_x_19) ;  /* 0x000000010a3c7547 */ /* 0x000fea000b800000 */
[----:B------:R-:W0:Y:S01]  /*0d70*/  LDCU UR8, c[0x0][0x390] ;  /* 0x00007200ff0877ac */ /* 0x000e220008000800 */
[----:B------:R-:W-:Y:S01]  /*0d80*/  IMAD.IADD R2, R0, 0x1, R3 ;  /* 0x0000000100027824 */ /* 0x000fe200078e0203 */
[----:B------:R-:W1:Y:S01]  /*0d90*/  LDC.64 R4, c[0x0][0x398] ;  /* 0x0000e600ff047b82 */ /* 0x000e620000000a00 */
[----:B------:R-:W-:-:S03]  /*0da0*/  VIADD R9, R3, UR14 ;  /* 0x0000000e03097c36 */ /* 0x000fc60008000000 */
[----:B------:R-:W-:-:S04]  /*0db0*/  ISETP.GE.AND P0, PT, R2, UR9, PT ;  /* 0x0000000902007c0c */ /* 0x000fc8000bf06270 */
[----:B------:R-:W-:-:S04]  /*0dc0*/  ISETP.GT.AND P0, PT, R2, -0x1, !P0 ;  /* 0xffffffff0200780c */ /* 0x000fc80004704270 */
[----:B0-----:R-:W-:Y:S01]  /*0dd0*/  ISETP.GE.OR P0, PT, R20, UR8, !P0 ;  /* 0x0000000814007c0c */ /* 0x001fe2000c706670 */
[----:B-1----:R-:W-:-:S04]  /*0de0*/  IMAD.WIDE.U32 R4, R9, 0x4, R4 ;  /* 0x0000000409047825 */ /* 0x002fc800078e0004 */
[----:B------:R-:W-:-:S08]  /*0df0*/  IMAD.MOV.U32 R9, RZ, RZ, RZ ;  /* 0x000000ffff097224 */ /* 0x000fd000078e00ff */
[----:B------:R-:W0:Y:S01]  /*0e00*/  @!P0 LDC.64 R6, c[0x0][0x380] ;  /* 0x0000e000ff068b82 */ /* 0x000e220000000a00 */
[----:B------:R-:W-:Y:S01]  /*0e10*/  @!P0 IMAD.IADD R3, R17, 0x1, R2 ;  /* 0x0000000111038824 */ /* 0x000fe200078e0202 */
[----:B------:R-:W2:Y:S03]  /*0e20*/  LDG.E R5, desc[UR10][R4.64] ;  /* 0x0000000a04057981 */ /* 0x000ea6000c1e1900 */
[----:B0-----:R-:W-:-:S05]  /*0e30*/  @!P0 IMAD.WIDE R2, R3, 0x4, R6 ;  /* 0x0000000403028825 */ /* 0x001fca00078e0206 */
[----:B------:R-:W2:Y:S02]  /*0e40*/  @!P0 LDG.E R9, desc[UR10][R2.64] ;  /* 0x0000000a02098981 */ /* 0x000ea4000c1e1900 */
[----:B--2---:R-:W-:-:S07]  /*0e50*/  FFMA R16, R5, R9, R16 ;  /* 0x0000000905107223 */ /* 0x004fce0000000010 */
.L_x_19:
[----:B------:R-:W-:Y:S05]  /*0e60*/  BRA.U UP0, `(.L_x_22) ;  /* 0xfffffff100cc7547 */ /* 0x000fea000b83ffff */
.L_x_16:
[----:B------:R-:W0:Y:S01]  /*0e70*/  LDC.64 R2, c[0x0][0x388] ;  /* 0x0000e200ff027b82 */ /* 0x000e220000000a00 */
[----:B------:R-:W-:-:S04]  /*0e80*/  IMAD R15, R15, UR9, R0 ;  /* 0x000000090f0f7c24 */ /* 0x000fc8000f8e0200 */
[----:B0-----:R-:W-:-:S05]  /*0e90*/  IMAD.WIDE R2, R15, 0x4, R2 ;  /* 0x000000040f027825 */ /* 0x001fca00078e0202 */
[----:B------:R-:W-:Y:S01]  /*0ea0*/  STG.E desc[UR10][R2.64], R16 ;  /* 0x0000001002007986 */ /* 0x000fe2000c10190a */
[----:B------:R-:W-:Y:S05]  /*0eb0*/  EXIT ;  /* 0x000000000000794d */ /* 0x000fea0003800000 */
.L_x_23:
        /* <DEDUP_REMOVED lines=12> */
.L_x_50:


//--------------------- .text._Z12conv1d_tiledPKfPfii --------------------------
	.section	.text._Z12conv1d_tiledPKfPfii,"ax",@progbits
	.align	128
        .global         _Z12conv1d_tiledPKfPfii
        .type           _Z12conv1d_tiledPKfPfii,@function
        .size           _Z12conv1d_tiledPKfPfii,(.L_x_51 - _Z12conv1d_tiledPKfPfii)
        .other          _Z12conv1d_tiledPKfPfii,@"STO_CUDA_ENTRY STV_DEFAULT"
_Z12conv1d_tiledPKfPfii:
.text._Z12conv1d_tiledPKfPfii:
[----:B------:R-:W-:Y:S01]  /*0000*/  LDC R1, c[0x0][0x37c] ;  /* 0x0000df00ff017b82 */ /* 0x000fe20000000800 */
[----:B------:R-:W0:Y:S01]  /*0010*/  S2R R6, SR_TID.X ;  /* 0x0000000000067919 */ /* 0x000e220000002100 */
[----:B------:R-:W1:Y:S06]  /*0020*/  LDCU UR6, c[0x0][0x390] ;  /* 0x00007200ff0677ac */ /* 0x000e6c0008000800 */
[----:B------:R-:W2:Y:S01]  /*0030*/  LDC.64 R4, c[0x0][0x380] ;  /* 0x0000e000ff047b82 */ /* 0x000ea20000000a00 */
[----:B------:R-:W0:Y:S01]  /*0040*/  S2R R3, SR_CTAID.X ;  /* 0x0000000000037919 */ /* 0x000e220000002500 */
[----:B------:R-:W3:Y:S01]  /*0050*/  LDCU.64 UR10, c[0x0][0x358] ;  /* 0x00006b00ff0a77ac */ /* 0x000ee20008000a00 */
[----:B0-----:R-:W-:Y:S01]  /*0060*/  LEA R0, R3, R6, 0x8 ;  /* 0x0000000603007211 */ /* 0x001fe200078e40ff */
[----:B------:R-:W-:-:S03]  /*0070*/  IMAD.MOV.U32 R3, RZ, RZ, RZ ;  /* 0x000000ffff037224 */ /* 0x000fc600078e00ff */
[C---:B-1----:R-:W-:Y:S01]  /*0080*/  ISETP.GE.AND P0, PT, R0.reuse, UR6, PT ;  /* 0x0000000600007c0c */ /* 0x042fe2000bf06270 */
[----:B--2---:R-:W-:-:S12]  /*0090*/  IMAD.WIDE R4, R0, 0x4, R4 ;  /* 0x0000000400047825 */ /* 0x004fd800078e0204 */
[----:B---3--:R-:W2:Y:S01]  /*00a0*/  @!P0 LDG.E R3, desc[UR10][R4.64] ;  /* 0x0000000a04038981 */ /* 0x008ea2000c1e1900 */
[----:B------:R-:W0:Y:S01]  /*00b0*/  S2UR UR5, SR_CgaCtaId ;  /* 0x00000000000579c3 */ /* 0x000e220000008800 */
[----:B------:R-:W-:Y:S01]  /*00c0*/  UMOV UR4, 0x400 ;  /* 0x0000040000047882 */ /* 0x000fe20000000000 */
[----:B------:R-:W-:Y:S01]  /*00d0*/  ISETP.GT.U32.AND P1, PT, R6, 0x1e, PT ;  /* 0x0000001e0600780c */ /* 0x000fe20003f24070 */
[----:B------:R-:W-:Y:S01]  /*00e0*/  BSSY.RECONVERGENT B0, `(.L_x_24) ;  /* 0x000000d000007945 */ /* 0x000fe20003800200 */
[----:B0-----:R-:W-:-:S06]  /*00f0*/  ULEA UR4, UR5, UR4, 0x18 ;  /* 0x0000000405047291 */ /* 0x001fcc000f8ec0ff */
[----:B------:R-:W-:-:S05]  /*0100*/  LEA R2, R6, UR4, 0x2 ;  /* 0x0000000406027c11 */ /* 0x000fca000f8e10ff */
[----:B--2---:R0:W-:Y:S01]  /*0110*/  STS [R2], R3 ;  /* 0x0000000302007388 */ /* 0x0041e20000000800 */
[----:B------:R-:W-:Y:S05]  /*0120*/  @P1 BRA `(.L_x_25) ;  /* 0x0000000000201947 */ /* 0x000fea0003800000 */
[----:B0-----:R-:W-:Y:S01]  /*0130*/  IADD3 R3, PT, PT, R0, 0x100, RZ ;  /* 0x0000010000037810 */ /* 0x001fe20007ffe0ff */
[----:B------:R-:W-:Y:S03]  /*0140*/  BSSY.RECONVERGENT B1, `(.L_x_26) ;  /* 0x0000005000017945 */ /* 0x000fe60003800200 */
[----:B------:R-:W-:Y:S01]  /*0150*/  ISETP.GE.AND P1, PT, R3, UR6, PT ;  /* 0x0000000603007c0c */ /* 0x000fe2000bf26270 */
[----:B------:R-:W-:-:S12]  /*0160*/  IMAD.MOV.U32 R3, RZ, RZ, RZ ;  /* 0x000000ffff037224 */ /* 0x000fd800078e00ff */
[----:B------:R-:W-:Y:S05]  /*0170*/  @P1 BRA `(.L_x_27) ;  /* 0x0000000000041947 */ /* 0x000fea0003800000 */
[----:B------:R0:W5:Y:S02]  /*0180*/  LDG.E R3, desc[UR10][R4.64+0x400] ;  /* 0x0004000a04037981 */ /* 0x000164000c1e1900 */
.L_x_27:
[----:B------:R-:W-:Y:S05]  /*0190*/  BSYNC.RECONVERGENT B1 ;  /* 0x0000000000017941 */ /* 0x000fea0003800200 */
.L_x_26:
[----:B-----5:R1:W-:Y:S02]  /*01a0*/  STS [R2+0x400], R3 ;  /* 0x0004000302007388 */ /* 0x0203e40000000800 */
.L_x_25:
[----:B------:R-:W-:Y:S05]  /*01b0*/  BSYNC.RECONVERGENT B0 ;  /* 0x0000000000007941 */ /* 0x000fea0003800200 */
.L_x_24:
[----:B------:R-:W-:Y:S06]  /*01c0*/  BAR.SYNC.DEFER_BLOCKING 0x0 ;  /* 0x0000000000007b1d */ /* 0x000fec0000010000 */
[----:B------:R-:W-:Y:S05]  /*01d0*/  @P0 EXIT ;  /* 0x000000000000094d */ /* 0x000fea0003800000 */
[----:B01----:R-:W0:Y:S01]  /*01e0*/  LDC R3, c[0x0][0x394] ;  /* 0x0000e500ff037b82 */ /* 0x003e220000000800 */
[----:B------:R-:W-:Y:S01]  /*01f0*/  HFMA2 R7, -RZ, RZ, 0, 0 ;  /* 0x00000000ff077431 */ /* 0x000fe200000001ff */
[----:B0-----:R-:W-:-:S13]  /*0200*/  ISETP.GE.AND P0, PT, R3, 0x1, PT ;  /* 0x000000010300780c */ /* 0x001fda0003f06270 */
[----:B------:R-:W-:Y:S05]  /*0210*/  @!P0 BRA `(.L_x_28) ;  /* 0x0000000400208947 */ /* 0x000fea0003800000 */
[C---:B------:R-:W-:Y:S01]  /*0220*/  ISETP.GE.U32.AND P1, PT, R3.reuse, 0x8, PT ;  /* 0x000000080300780c */ /* 0x040fe20003f26070 */
[----:B------:R-:W-:Y:S01]  /*0230*/  IMAD.MOV.U32 R7, RZ, RZ, RZ ;  /* 0x000000ffff077224 */ /* 0x000fe200078e00ff */
[----:B------:R-:W-:Y:S02]  /*0240*/  LOP3.LUT R10, R3, 0x7, RZ, 0xc0, !PT ;  /* 0x00000007030a7812 */ /* 0x000fe400078ec0ff */
[----:B------:R-:W-:Y:S02]  /*0250*/  MOV R5, RZ ;  /* 0x000000ff00057202 */ /* 0x000fe40000000f00 */
[----:B------:R-:W-:-:S07]  /*0260*/  ISETP.NE.AND P0, PT, R10, RZ, PT ;  /* 0x000000ff0a00720c */ /* 0x000fce0003f05270 */
[----:B------:R-:W-:Y:S06]  /*0270*/  @!P1 BRA `(.L_x_29) ;  /* 0x0000000000789947 */ /* 0x000fec0003800000 */
[----:B------:R-:W-:Y:S01]  /*0280*/  LOP3.LUT R5, R3, 0x7ffffff8, RZ, 0xc0, !PT ;  /* 0x7ffffff803057812 */ /* 0x000fe200078ec0ff */
[----:B------:R-:W-:Y:S01]  /*0290*/  VIADD R6, R2, 0x10 ;  /* 0x0000001002067836 */ /* 0x000fe20000000000 */
[----:B------:R-:W-:Y:S01]  /*02a0*/  MOV R7, RZ ;  /* 0x000000ff00077202 */ /* 0x000fe20000000f00 */
[----:B------:R-:W-:Y:S02]  /*02b0*/  UMOV UR12, 0x10 ;  /* 0x00000010000c7882 */ /* 0x000fe40000000000 */
[----:B------:R-:W-:-:S07]  /*02c0*/  IMAD.MOV R4, RZ, RZ, -R5 ;  /* 0x000000ffff047224 */ /* 0x000fce00078e0a05 */
.L_x_30:
[----:B------:R-:W0:Y:S01]  /*02d0*/  LDS R8, [R6+-0x10] ;  /* 0xfffff00006087984 */ /* 0x000e220000000800 */
[----:B------:R-:W0:Y:S01]  /*02e0*/  LDCU.64 UR4, c[0x3][UR12+-0x10] ;  /* 0x00fffe000c0477ac */ /* 0x000e220008000a00 */
[----:B------:R-:W-:Y:S02]  /*02f0*/  IADD3 R4, PT, PT, R4, 0x8, RZ ;  /* 0x0000000804047810 */ /* 0x000fe40007ffe0ff */
[----:B------:R-:W1:Y:S01]  /*0300*/  LDS R9, [R6+-0xc] ;  /* 0xfffff40006097984 */ /* 0x000e620000000800 */
[----:B------:R-:W2:Y:S01]  /*0310*/  LDCU.64 UR6, c[0x3][UR12+-0x8] ;  /* 0x00ffff000c0677ac */ /* 0x000ea20008000a00 */
[----:B------:R-:W-:Y:S02]  /*0320*/  ISETP.NE.AND P1, PT, R4, RZ, PT ;  /* 0x000000ff0400720c */ /* 0x000fe40003f25270 */
[----:B------:R-:W2:Y:S01]  /*0330*/  LDS R11, [R6+-0x8] ;  /* 0xfffff800060b7984 */ /* 0x000ea20000000800 */
[----:B------:R-:W3:Y:S03]  /*0340*/  LDCU.64 UR8, c[0x3][UR12] ;  /* 0x00c000000c0877ac */ /* 0x000ee60008000a00 */
[----:B------:R-:W4:Y:S04]  /*0350*/  LDS R13, [R6+-0x4] ;  /* 0xfffffc00060d7984 */ /* 0x000f280000000800 */
[----:B------:R-:W3:Y:S04]  /*0360*/  LDS R15, [R6] ;  /* 0x00000000060f7984 */ /* 0x000ee80000000800 */
[----:B------:R-:W5:Y:S04]  /*0370*/  LDS R17, [R6+0x4] ;  /* 0x0000040006117984 */ /* 0x000f680000000800 */
[----:B------:R-:W5:Y:S04]  /*0380*/  LDS R19, [R6+0x8] ;  /* 0x0000080006137984 */ /* 0x000f680000000800 */
[----:B------:R0:W5:Y:S02]  /*0390*/  LDS R21, [R6+0xc] ;  /* 0x00000c0006157984 */ /* 0x0001640000000800 */
[----:B0-----:R-:W-:-:S02]  /*03a0*/  VIADD R6, R6, 0x20 ;  /* 0x0000002006067836 */ /* 0x001fc40000000000 */
[----:B------:R-:W-:-:S04]  /*03b0*/  FFMA R8, R8, UR4, R7 ;  /* 0x0000000408087c23 */ /* 0x000fc80008000007 */
[----:B-1----:R-:W-:Y:S01]  /*03c0*/  FFMA R8, R9, UR5, R8 ;  /* 0x0000000509087c23 */ /* 0x002fe20008000008 */
[----:B------:R-:W0:Y:S03]  /*03d0*/  LDCU.64 UR4, c[0x3][UR12+0x8] ;  /* 0x00c001000c0477ac */ /* 0x000e260008000a00 */
[----:B--2---:R-:W-:Y:S01]  /*03e0*/  FFMA R8, R11, UR6, R8 ;  /* 0x000000060b087c23 */ /* 0x004fe20008000008 */
[----:B------:R-:W-:-:S03]  /*03f0*/  UIADD3 UR12, UPT, UPT, UR12, 0x20, URZ ;  /* 0x000000200c0c7890 */ /* 0x000fc6000fffe0ff */
[----:B----4-:R-:W-:-:S04]  /*0400*/  FFMA R8, R13, UR7, R8 ;  /* 0x000000070d087c23 */ /* 0x010fc80008000008 */
[----:B---3--:R-:W-:-:S04]  /*0410*/  FFMA R8, R15, UR8, R8 ;  /* 0x000000080f087c23 */ /* 0x008fc80008000008 */
[----:B-----5:R-:W-:-:S04]  /*0420*/  FFMA R8, R17, UR9, R8 ;  /* 0x0000000911087c23 */ /* 0x020fc80008000008 */
[----:B0-----:R-:W-:-:S04]  /*0430*/  FFMA R8, R19, UR4, R8 ;  /* 0x0000000413087c23 */ /* 0x001fc80008000008 */
[----:B------:R-:W-:Y:S01]  /*0440*/  FFMA R7, R21, UR5, R8 ;  /* 0x0000000515077c23 */ /* 0x000fe20008000008 */
[----:B------:R-:W-:Y:S06]  /*0450*/  @P1 BRA `(.L_x_30) ;  /* 0xfffffffc009c1947 */ /* 0x000fec000383ffff */
.L_x_29:
[----:B------:R-:W-:Y:S05]  /*0460*/  @!P0 BRA `(.L_x_28) ;  /* 0x00000000008c8947 */ /* 0x000fea0003800000 */
[----:B------:R-:W-:Y:S02]  /*0470*/  ISETP.GE.U32.AND P0, PT, R10, 0x4, PT ;  /* 0x000000040a00780c */ /* 0x000fe40003f06070 */
[----:B------:R-:W-:-:S04]  /*0480*/  LOP3.LUT R16, R3, 0x3, RZ, 0xc0, !PT ;  /* 0x0000000303107812 */ /* 0x000fc800078ec0ff */
[----:B------:R-:W-:-:S07]  /*0490*/  ISETP.NE.AND P1, PT, R16, RZ, PT ;  /* 0x000000ff1000720c */ /* 0x000fce0003f25270 */
[----:B------:R-:W-:Y:S06]  /*04a0*/  @!P0 BRA `(.L_x_31) ;  /* 0x0000000000348947 */ /* 0x000fec0003800000 */
[C---:B------:R-:W-:Y:S01]  /*04b0*/  LEA R4, R5.reuse, R2, 0x2 ;  /* 0x0000000205047211 */ /* 0x040fe200078e10ff */
[C---:B------:R-:W-:Y:S01]  /*04c0*/  IMAD.SHL.U32 R10, R5.reuse, 0x4, RZ ;  /* 0x00000004050a7824 */ /* 0x040fe200078e00ff */
[----:B------:R-:W-:-:S03]  /*04d0*/  IADD3 R5, PT, PT, R5, 0x4, RZ ;  /* 0x0000000405057810 */ /* 0x000fc60007ffe0ff */
[----:B------:R-:W0:Y:S01]  /*04e0*/  LDS R6, [R4] ;  /* 0x0000000004067984 */ /* 0x000e220000000800 */
[----:B------:R-:W0:Y:S03]  /*04f0*/  LDC.64 R12, c[0x3][R10] ;  /* 0x00c000000a0c7b82 */ /* 0x000e260000000a00 */
[----:B------:R-:W1:Y:S04]  /*0500*/  LDS R11, [R4+0x4] ;  /* 0x00000400040b7984 */ /* 0x000e680000000800 */
[----:B------:R-:W2:Y:S01]  /*0510*/  LDS R14, [R4+0x8] ;  /* 0x00000800040e7984 */ /* 0x000ea20000000800 */
[----:B------:R-:W2:Y:S03]  /*0520*/  LDC.64 R8, c[0x3][R10+0x8] ;  /* 0x00c002000a087b82 */ /* 0x000ea60000000a00 */
[----:B------:R-:W3:Y:S01]  /*0530*/  LDS R15, [R4+0xc] ;  /* 0x00000c00040f7984 */ /* 0x000ee20000000800 */
[----:B0-----:R-:W-:-:S04]  /*0540*/  FFMA R6, R6, R12, R7 ;  /* 0x0000000c06067223 */ /* 0x001fc80000000007 */
[----:B-1----:R-:W-:-:S04]  /*0550*/  FFMA R11, R11, R13, R6 ;  /* 0x0000000d0b0b7223 */ /* 0x002fc80000000006 */
[----:B--2---:R-:W-:-:S04]  /*0560*/  FFMA R8, R14, R8, R11 ;  /* 0x000000080e087223 */ /* 0x004fc8000000000b */
[----:B---3--:R-:W-:-:S07]  /*0570*/  FFMA R7, R15, R9, R8 ;  /* 0x000000090f077223 */ /* 0x008fce0000000008 */
.L_x_31:
[----:B------:R-:W-:Y:S05]  /*0580*/  @!P1 BRA `(.L_x_28) ;  /* 0x0000000000449947 */ /* 0x000fea0003800000 */
[----:B------:R-:W-:Y:S02]  /*0590*/  ISETP.NE.AND P0, PT, R16, 0x1, PT ;  /* 0x000000011000780c */ /* 0x000fe40003f05270 */
[----:B------:R-:W-:-:S04]  /*05a0*/  LOP3.LUT R3, R3, 0x1, RZ, 0xc0, !PT ;  /* 0x0000000103037812 */ /* 0x000fc800078ec0ff */
[----:B------:R-:W-:-:S07]  /*05b0*/  ISETP.NE.U32.AND P1, PT, R3, 0x1, PT ;  /* 0x000000010300780c */ /* 0x000fce0003f25070 */
[----:B------:R-:W-:Y:S06]  /*05c0*/  @!P0 BRA `(.L_x_32) ;  /* 0x0000000000208947 */ /* 0x000fec0003800000 */
[C---:B------:R-:W-:Y:S01]  /*05d0*/  IMAD R3, R5.reuse, 0x4, R2 ;  /* 0x0000000405037824 */ /* 0x040fe200078e0202 */
[C---:B------:R-:W-:Y:S01]  /*05e0*/  SHF.L.U32 R6, R5.reuse, 0x2, RZ ;  /* 0x0000000205067819 */ /* 0x040fe200000006ff */
[----:B------:R-:W-:-:S03]  /*05f0*/  VIADD R5, R5, 0x2 ;  /* 0x0000000205057836 */ /* 0x000fc60000000000 */
[----:B------:R-:W0:Y:S01]  /*0600*/  LDS R4, [R3] ;  /* 0x0000000003047984 */ /* 0x000e220000000800 */
[----:B------:R-:W0:Y:S03]  /*0610*/  LDC.64 R8, c[0x3][R6] ;  /* 0x00c0000006087b82 */ /* 0x000e260000000a00 */
[----:B------:R-:W1:Y:S01]  /*0620*/  LDS R11, [R3+0x4] ;  /* 0x00000400030b7984 */ /* 0x000e620000000800 */
[----:B0-----:R-:W-:-:S04]  /*0630*/  FFMA R4, R4, R8, R7 ;  /* 0x0000000804047223 */ /* 0x001fc80000000007 */
[----:B-1----:R-:W-:-:S07]  /*0640*/  FFMA R7, R11, R9, R4 ;  /* 0x000000090b077223 */ /* 0x002fce0000000004 */
.L_x_32:
[C---:B------:R-:W-:Y:S02]  /*0650*/  @!P1 LEA R2, R5.reuse, R2, 0x2 ;  /* 0x0000000205029211 */ /* 0x040fe400078e10ff */
[----:B------:R-:W-:-:S04]  /*0660*/  @!P1 SHF.L.U32 R5, R5, 0x2, RZ ;  /* 0x0000000205059819 */ /* 0x000fc800000006ff */
[----:B------:R-:W0:Y:S02]  /*0670*/  @!P1 LDS R2, [R2] ;  /* 0x0000000002029984 */ /* 0x000e240000000800 */
[----:B------:R-:W0:Y:S02]  /*0680*/  @!P1 LDC R5, c[0x3][R5] ;  /* 0x00c0000005059b82 */ /* 0x000e240000000800 */
[----:B0-----:R-:W-:-:S07]  /*0690*/  @!P1 FFMA R7, R2, R5, R7 ;  /* 0x0000000502079223 */ /* 0x001fce0000000007 */
.L_x_28:
[----:B------:R-:W0:Y:S02]  /*06a0*/  LDC.64 R2, c[0x0][0x388] ;  /* 0x0000e200ff027b82 */ /* 0x000e240000000a00 */
[----:B0-----:R-:W-:-:S05]  /*06b0*/  IMAD.WIDE R2, R0, 0x4, R2 ;  /* 0x0000000400027825 */ /* 0x001fca00078e0202 */
[----:B------:R-:W-:Y:S01]  /*06c0*/  STG.E desc[UR10][R2.64], R7 ;  /* 0x0000000702007986 */ /* 0x000fe2000c10190a */
[----:B------:R-:W-:Y:S05]  /*06d0*/  EXIT ;  /* 0x000000000000794d */ /* 0x000fea0003800000 */
.L_x_33:
        /* <DEDUP_REMOVED lines=10> */
.L_x_51:


//--------------------- .text._Z15conv1d_constantPKfPfii --------------------------
	.section	.text._Z15conv1d_constantPKfPfii,"ax",@progbits
	.align	128
        .global         _Z15conv1d_constantPKfPfii
        .type           _Z15conv1d_constantPKfPfii,@function
        .size           _Z15conv1d_constantPKfPfii,(.L_x_52 - _Z15conv1d_constantPKfPfii)
        .other          _Z15conv1d_constantPKfPfii,@"STO_CUDA_ENTRY STV_DEFAULT"
_Z15conv1d_constantPKfPfii:
.text._Z15conv1d_constantPKfPfii:
[----:B------:R-:W-:Y:S01]  /*0000*/  LDC R1, c[0x0][0x37c] ;  /* 0x0000df00ff017b82 */ /* 0x000fe20000000800 */
[----:B------:R-:W0:Y:S07]  /*0010*/  S2R R3, SR_TID.X ;  /* 0x0000000000037919 */ /* 0x000e2e0000002100 */
[----:B------:R-:W0:Y:S01]  /*0020*/  S2UR UR4, SR_CTAID.X ;  /* 0x00000000000479c3 */ /* 0x000e220000002500 */
[----:B------:R-:W1:Y:S07]  /*0030*/  LDCU UR7, c[0x0][0x390] ;  /* 0x00007200ff0777ac */ /* 0x000e6e0008000800 */
[----:B------:R-:W0:Y:S02]  /*0040*/  LDC R2, c[0x0][0x360] ;  /* 0x0000d800ff027b82 */ /* 0x000e240000000800 */
[----:B0-----:R-:W-:-:S05]  /*0050*/  IMAD R2, R2, UR4, R3 ;  /* 0x0000000402027c24 */ /* 0x001fca000f8e0203 */
[----:B-1----:R-:W-:-:S13]  /*0060*/  ISETP.GE.AND P0, PT, R2, UR7, PT ;  /* 0x0000000702007c0c */ /* 0x002fda000bf06270 */
[----:B------:R-:W-:Y:S05]  /*0070*/  @P0 EXIT ;  /* 0x000000000000094d */ /* 0x000fea0003800000 */
[----:B------:R-:W0:Y:S01]  /*0080*/  LDCU UR5, c[0x0][0x394] ;  /* 0x00007280ff0577ac */ /* 0x000e220008000800 */
[----:B------:R-:W-:Y:S01]  /*0090*/  HFMA2 R0, -RZ, RZ, 0, 0 ;  /* 0x00000000ff007431 */ /* 0x000fe200000001ff */
[----:B------:R-:W1:Y:S01]  /*00a0*/  LDCU.64 UR14, c[0x0][0x358] ;  /* 0x00006b00ff0e77ac */ /* 0x000e620008000a00 */
[----:B0-----:R-:W-:-:S09]  /*00b0*/  UISETP.GE.AND UP0, UPT, UR5, 0x1, UPT ;  /* 0x000000010500788c */ /* 0x001fd2000bf06270 */
[----:B-1----:R-:W-:Y:S05]  /*00c0*/  BRA.U !UP0, `(.L_x_34) ;  /* 0x0000000908007547 */ /* 0x002fea000b800000 */
[----:B------:R-:W-:Y:S01]  /*00d0*/  UISETP.GE.U32.AND UP1, UPT, UR5, 0x8, UPT ;  /* 0x000000080500788c */ /* 0x000fe2000bf26070 */
[----:B------:R-:W-:Y:S01]  /*00e0*/  MOV R0, RZ ;  /* 0x000000ff00007202 */ /* 0x000fe20000000f00 */
[----:B------:R-:W-:Y:S01]  /*00f0*/  ULOP3.LUT UR8, UR5, 0x7, URZ, 0xc0, !UPT ;  /* 0x0000000705087892 */ /* 0x000fe2000f8ec0ff */
[----:B------:R-:W-:-:S03]  /*0100*/  UMOV UR4, URZ ;  /* 0x000000ff00047c82 */ /* 0x000fc60008000000 */
[----:B------:R-:W-:-:S03]  /*0110*/  UISETP.NE.AND UP0, UPT, UR8, URZ, UPT ;  /* 0x000000ff0800728c */ /* 0x000fc6000bf05270 */
[----:B------:R-:W-:Y:S08]  /*0120*/  BRA.U !UP1, `(.L_x_35) ;  /* 0x0000000109dc7547 */ /* 0x000ff0000b800000 */
[----:B------:R-:W0:Y:S01]  /*0130*/  LDC.64 R4, c[0x0][0x380] ;  /* 0x0000e000ff047b82 */ /* 0x000e220000000a00 */
[----:B------:R-:W-:Y:S01]  /*0140*/  IMAD.MOV.U32 R0, RZ, RZ, RZ ;  /* 0x000000ffff007224 */ /* 0x000fe200078e00ff */
[----:B------:R-:W-:Y:S01]  /*0150*/  ULOP3.LUT UR4, UR5, 0x7ffffff8, URZ, 0xc0, !UPT ;  /* 0x7ffffff805047892 */ /* 0x000fe2000f8ec0ff */
[----:B------:R-:W1:Y:S02]  /*0160*/  LDCU UR7, c[0x0][0x390] ;  /* 0x00007200ff0777ac */ /* 0x000e640008000800 */
[----:B------:R-:W-:-:S09]  /*0170*/  UMOV UR5, URZ ;  /* 0x000000ff00057c82 */ /* 0x000fd20008000000 */
.L_x_36:
[----:B------:R-:W-:-:S04]  /*0180*/  IADD3 R13, PT, PT, R2, UR5, RZ ;  /* 0x00000005020d7c10 */ /* 0x000fc8000fffe0ff */
[C---:B-1----:R-:W-:Y:S01]  /*0190*/  ISETP.GE.AND P2, PT, R13.reuse, UR7, PT ;  /* 0x000000070d007c0c */ /* 0x042fe2000bf46270 */
[C---:B------:R-:W-:Y:S01]  /*01a0*/  VIADD R3, R13.reuse, 0x1 ;  /* 0x000000010d037836 */ /* 0x040fe20000000000 */
[C---:B------:R-:W-:Y:S01]  /*01b0*/  IADD3 R6, PT, PT, R13.reuse, 0x2, RZ ;  /* 0x000000020d067810 */ /* 0x040fe20007ffe0ff */
[C---:B------:R-:W-:Y:S01]  /*01c0*/  VIADD R9, R13.reuse, 0x4 ;  /* 0x000000040d097836 */ /* 0x040fe20000000000 */
[----:B------:R-:W-:Y:S02]  /*01d0*/  IADD3 R8, PT, PT, R13, 0x3, RZ ;  /* 0x000000030d087810 */ /* 0x000fe40007ffe0ff */
[----:B------:R-:W-:Y:S01]  /*01e0*/  ISETP.GE.AND P3, PT, R3, UR7, PT ;  /* 0x0000000703007c0c */ /* 0x000fe2000bf66270 */
[----:B------:R-:W-:Y:S01]  /*01f0*/  IMAD.MOV.U32 R3, RZ, RZ, RZ ;  /* 0x000000ffff037224 */ /* 0x000fe200078e00ff */
[----:B------:R-:W-:Y:S01]  /*0200*/  ISETP.GE.AND P0, PT, R6, UR7, PT ;  /* 0x0000000706007c0c */ /* 0x000fe2000bf06270 */
[----:B0-----:R-:W-:Y:S01]  /*0210*/  IMAD.WIDE R6, R13, 0x4, R4 ;  /* 0x000000040d067825 */ /* 0x001fe200078e0204 */
[----:B------:R-:W-:-:S04]  /*0220*/  ISETP.GE.AND P1, PT, R8, UR7, PT ;  /* 0x0000000708007c0c */ /* 0x000fc8000bf26270 */
[----:B------:R-:W2:Y:S01]  /*0230*/  @!P2 LDG.E R3, desc[UR14][R6.64] ;  /* 0x0000000e0603a981 */ /* 0x000ea2000c1e1900 */
[----:B------:R-:W-:Y:S02]  /*0240*/  ISETP.GE.AND P2, PT, R9, UR7, PT ;  /* 0x0000000709007c0c */ /* 0x000fe4000bf46270 */
[----:B------:R-:W-:Y:S01]  /*0250*/  CS2R R8, SRZ ;  /* 0x0000000000087805 */ /* 0x000fe2000001ff00 */
[C---:B------:R-:W-:Y:S01]  /*0260*/  VIADD R11, R13.reuse, 0x6 ;  /* 0x000000060d0b7836 */ /* 0x040fe20000000000 */
[----:B------:R-:W-:-:S04]  /*0270*/  IADD3 R10, PT, PT, R13, 0x5, RZ ;  /* 0x000000050d0a7810 */ /* 0x000fc80007ffe0ff */
[----:B------:R-:W3:Y:S01]  /*0280*/  @!P3 LDG.E R8, desc[UR14][R6.64+0x4] ;  /* 0x0000040e0608b981 */ /* 0x000ee2000c1e1900 */
[----:B------:R-:W-:-:S03]  /*0290*/  ISETP.GE.AND P3, PT, R10, UR7, PT ;  /* 0x000000070a007c0c */ /* 0x000fc6000bf66270 */
[----:B------:R-:W4:Y:S01]  /*02a0*/  @!P0 LDG.E R9, desc[UR14][R6.64+0x8] ;  /* 0x0000080e06098981 */ /* 0x000f22000c1e1900 */
[----:B------:R-:W-:Y:S02]  /*02b0*/  ISETP.GE.AND P0, PT, R11, UR7, PT ;  /* 0x000000070b007c0c */ /* 0x000fe4000bf06270 */
[----:B------:R-:W-:Y:S02]  /*02c0*/  CS2R R10, SRZ ;  /* 0x00000000000a7805 */ /* 0x000fe4000001ff00 */
[----:B------:R-:W-:-:S04]  /*02d0*/  IADD3 R12, PT, PT, R13, 0x7, RZ ;  /* 0x000000070d0c7810 */ /* 0x000fc80007ffe0ff */
[----:B------:R-:W5:Y:S01]  /*02e0*/  @!P1 LDG.E R10, desc[UR14][R6.64+0xc] ;  /* 0x00000c0e060a9981 */ /* 0x000f62000c1e1900 */
[----:B------:R-:W-:Y:S02]  /*02f0*/  ISETP.GE.AND P1, PT, R12, UR7, PT ;  /* 0x000000070c007c0c */ /* 0x000fe4000bf26270 */
[----:B------:R-:W-:Y:S01]  /*0300*/  CS2R R12, SRZ ;  /* 0x00000000000c7805 */ /* 0x000fe2000001ff00 */
[----:B------:R-:W5:Y:S01]  /*0310*/  @!P2 LDG.E R11, desc[UR14][R6.64+0x10] ;  /* 0x0000100e060ba981 */ /* 0x000f62000c1e1900 */
[----:B------:R-:W-:-:S04]  /*0320*/  IMAD.MOV.U32 R14, RZ, RZ, RZ ;  /* 0x000000ffff0e7224 */ /* 0x000fc800078e00ff */
[----:B------:R-:W5:Y:S04]  /*0330*/  @!P3 LDG.E R12, desc[UR14][R6.64+0x14] ;  /* 0x0000140e060cb981 */ /* 0x000f68000c1e1900 */
[----:B------:R-:W5:Y:S04]  /*0340*/  @!P0 LDG.E R13, desc[UR14][R6.64+0x18] ;  /* 0x0000180e060d8981 */ /* 0x000f68000c1e1900 */
[----:B------:R-:W5:Y:S01]  /*0350*/  @!P1 LDG.E R14, desc[UR14][R6.64+0x1c] ;  /* 0x00001c0e060e9981 */ /* 0x000f62000c1e1900 */
[----:B------:R-:W-:Y:S02]  /*0360*/  USHF.L.U32 UR6, UR5, 0x2, URZ ;  /* 0x0000000205067899 */ /* 0x000fe400080006ff */
[----:B------:R-:W-:-:S04]  /*0370*/  UIADD3 UR5, UPT, UPT, UR5, 0x8, URZ ;  /* 0x0000000805057890 */ /* 0x000fc8000fffe0ff */
[----:B------:R-:W-:-:S06]  /*0380*/  UISETP.NE.AND UP1, UPT, UR5, UR4, UPT ;  /* 0x000000040500728c */ /* 0x000fcc000bf25270 */
[----:B------:R-:W2:Y:S01]  /*0390*/  LDCU UR9, c[0x3][UR6] ;  /* 0x00c00000060977ac */ /* 0x000ea20008000800 */
[----:B------:R-:W3:Y:S01]  /*03a0*/  LDCU UR10, c[0x3][UR6+0x4] ;  /* 0x00c00080060a77ac */ /* 0x000ee20008000800 */
[----:B------:R-:W4:Y:S01]  /*03b0*/  LDCU UR11, c[0x3][UR6+0x8] ;  /* 0x00c00100060b77ac */ /* 0x000f220008000800 */
[----:B------:R-:W5:Y:S01]  /*03c0*/  LDCU UR12, c[0x3][UR6+0xc] ;  /* 0x00c00180060c77ac */ /* 0x000f620008000800 */
[----:B------:R-:W0:Y:S01]  /*03d0*/  LDCU UR13, c[0x3][UR6+0x10] ;  /* 0x00c00200060d77ac */ /* 0x000e220008000800 */
[----:B--2---:R-:W-:Y:S01]  /*03e0*/  FFMA R3, R3, UR9, R0 ;  /* 0x0000000903037c23 */ /* 0x004fe20008000000 */
[----:B------:R-:W1:Y:S03]  /*03f0*/  LDCU UR9, c[0x3][UR6+0x14] ;  /* 0x00c00280060977ac */ /* 0x000e660008000800 */
[----:B---3--:R-:W-:Y:S01]  /*0400*/  FFMA R8, R8, UR10, R3 ;  /* 0x0000000a08087c23 */ /* 0x008fe20008000003 */
[----:B------:R-:W2:Y:S03]  /*0410*/  LDCU UR10, c[0x3][UR6+0x18] ;  /* 0x00c00300060a77ac */ /* 0x000ea60008000800 */
[----:B----4-:R-:W-:Y:S01]  /*0420*/  FFMA R9, R9, UR11, R8 ;  /* 0x0000000b09097c23 */ /* 0x010fe20008000008 */
[----:B------:R-:W3:Y:S03]  /*0430*/  LDCU UR6, c[0x3][UR6+0x1c] ;  /* 0x00c00380060677ac */ /* 0x000ee60008000800 */
[----:B-----5:R-:W-:-:S04]  /*0440*/  FFMA R10, R10, UR12, R9 ;  /* 0x0000000c0a0a7c23 */ /* 0x020fc80008000009 */
[----:B0-----:R-:W-:-:S04]  /*0450*/  FFMA R11, R11, UR13, R10 ;  /* 0x0000000d0b0b7c23 */ /* 0x001fc8000800000a */
[----:B-1----:R-:W-:-:S04]  /*0460*/  FFMA R12, R12, UR9, R11 ;  /* 0x000000090c0c7c23 */ /* 0x002fc8000800000b */
[----:B--2---:R-:W-:-:S04]  /*0470*/  FFMA R13, R13, UR10, R12 ;  /* 0x0000000a0d0d7c23 */ /* 0x004fc8000800000c */
[----:B---3--:R-:W-:Y:S01]  /*0480*/  FFMA R0, R14, UR6, R13 ;  /* 0x000000060e007c23 */ /* 0x008fe2000800000d */
[----:B------:R-:W-:Y:S06]  /*0490*/  BRA.U UP1, `(.L_x_36) ;  /* 0xfffffffd01387547 */ /* 0x000fec000b83ffff */
.L_x_35:
[----:B------:R-:W-:Y:S05]  /*04a0*/  BRA.U !UP0, `(.L_x_34) ;  /* 0x0000000508087547 */ /* 0x000fea000b800000 */
[----:B------:R-:W0:Y:S01]  /*04b0*/  LDCU UR6, c[0x0][0x394] ;  /* 0x00007280ff0677ac */ /* 0x000e220008000800 */
[----:B------:R-:W-:Y:S02]  /*04c0*/  UISETP.GE.U32.AND UP0, UPT, UR8, 0x4, UPT ;  /* 0x000000040800788c */ /* 0x000fe4000bf06070 */
[----:B0-----:R-:W-:-:S04]  /*04d0*/  ULOP3.LUT UR9, UR6, 0x3, URZ, 0xc0, !UPT ;  /* 0x0000000306097892 */ /* 0x001fc8000f8ec0ff */
[----:B------:R-:W-:-:S03]  /*04e0*/  UISETP.NE.AND UP1, UPT, UR9, URZ, UPT ;  /* 0x000000ff0900728c */ /* 0x000fc6000bf25270 */
[----:B------:R-:W-:Y:S08]  /*04f0*/  BRA.U !UP0, `(.L_x_37) ;  /* 0x00000001086c7547 */ /* 0x000ff0000b800000 */
[----:B------:R-:W0:Y:S01]  /*0500*/  LDC.64 R4, c[0x0][0x380] ;  /* 0x0000e000ff047b82 */ /* 0x000e220000000a00 */
[----:B------:R-:W-:-:S04]  /*0510*/  IADD3 R3, PT, PT, R2, UR4, RZ ;  /* 0x0000000402037c10 */ /* 0x000fc8000fffe0ff */
[C---:B------:R-:W-:Y:S01]  /*0520*/  ISETP.GE.AND P0, PT, R3.reuse, UR7, PT ;  /* 0x0000000703007c0c */ /* 0x040fe2000bf06270 */
[C---:B------:R-:W-:Y:S01]  /*0530*/  VIADD R6, R3.reuse, 0x1 ;  /* 0x0000000103067836 */ /* 0x040fe20000000000 */
[----:B------:R-:W-:-:S04]  /*0540*/  IADD3 R7, PT, PT, R3, 0x2, RZ ;  /* 0x0000000203077810 */ /* 0x000fc80007ffe0ff */
[----:B------:R-:W-:Y:S01]  /*0550*/  ISETP.GE.AND P1, PT, R6, UR7, PT ;  /* 0x0000000706007c0c */ /* 0x000fe2000bf26270 */
[----:B------:R-:W-:Y:S01]  /*0560*/  VIADD R6, R3, 0x3 ;  /* 0x0000000303067836 */ /* 0x000fe20000000000 */
[----:B------:R-:W-:-:S04]  /*0570*/  ISETP.GE.AND P2, PT, R7, UR7, PT ;  /* 0x0000000707007c0c */ /* 0x000fc8000bf46270 */
[----:B------:R-:W-:Y:S02]  /*0580*/  ISETP.GE.AND P3, PT, R6, UR7, PT ;  /* 0x0000000706007c0c */ /* 0x000fe4000bf66270 */
[----:B------:R-:W-:Y:S01]  /*0590*/  CS2R R6, SRZ ;  /* 0x0000000000067805 */ /* 0x000fe2000001ff00 */
[----:B0-----:R-:W-:-:S04]  /*05a0*/  IMAD.WIDE R4, R3, 0x4, R4 ;  /* 0x0000000403047825 */ /* 0x001fc800078e0204 */
[----:B------:R-:W-:Y:S01]  /*05b0*/  HFMA2 R3, -RZ, RZ, 0, 0 ;  /* 0x00000000ff037431 */ /* 0x000fe200000001ff */
[----:B------:R-:W2:Y:S01]  /*05c0*/  @!P1 LDG.E R6, desc[UR14][R4.64+0x4] ;  /* 0x0000040e04069981 */ /* 0x000ea2000c1e1900 */
[----:B------:R-:W-:-:S03]  /*05d0*/  IMAD.MOV.U32 R8, RZ, RZ, RZ ;  /* 0x000000ffff087224 */ /* 0x000fc600078e00ff */
[----:B------:R-:W3:Y:S04]  /*05e0*/  @!P2 LDG.E R7, desc[UR14][R4.64+0x8] ;  /* 0x0000080e0407a981 */ /* 0x000ee8000c1e1900 */
[----:B------:R-:W4:Y:S04]  /*05f0*/  @!P0 LDG.E R3, desc[UR14][R4.64] ;  /* 0x0000000e04038981 */ /* 0x000f28000c1e1900 */
[----:B------:R-:W5:Y:S01]  /*0600*/  @!P3 LDG.E R8, desc[UR14][R4.64+0xc] ;  /* 0x00000c0e0408b981 */ /* 0x000f62000c1e1900 */
[----:B------:R-:W-:-:S12]  /*0610*/  USHF.L.U32 UR5, UR4, 0x2, URZ ;  /* 0x0000000204057899 */ /* 0x000fd800080006ff */
[----:B------:R-:W4:Y:S01]  /*0620*/  LDCU UR8, c[0x3][UR5] ;  /* 0x00c00000050877ac */ /* 0x000f220008000800 */
[----:B------:R-:W2:Y:S01]  /*0630*/  LDCU UR10, c[0x3][UR5+0x4] ;  /* 0x00c00080050a77ac */ /* 0x000ea20008000800 */
[----:B------:R-:W3:Y:S01]  /*0640*/  LDCU UR11, c[0x3][UR5+0x8] ;  /* 0x00c00100050b77ac */ /* 0x000ee20008000800 */
[----:B------:R-:W5:Y:S01]  /*0650*/  LDCU UR5, c[0x3][UR5+0xc] ;  /* 0x00c00180050577ac */ /* 0x000f620008000800 */
[----:B------:R-:W-:Y:S01]  /*0660*/  UIADD3 UR4, UPT, UPT, UR4, 0x4, URZ ;  /* 0x0000000404047890 */ /* 0x000fe2000fffe0ff */
[----:B----4-:R-:W-:-:S04]  /*0670*/  FFMA R3, R3, UR8, R0 ;  /* 0x0000000803037c23 */ /* 0x010fc80008000000 */
[----:B--2---:R-:W-:-:S04]  /*0680*/  FFMA R6, R6, UR10, R3 ;  /* 0x0000000a06067c23 */ /* 0x004fc80008000003 */
[----:B---3--:R-:W-:-:S04]  /*0690*/  FFMA R7, R7, UR11, R6 ;  /* 0x0000000b07077c23 */ /* 0x008fc80008000006 */
[----:B-----5:R-:W-:-:S07]  /*06a0*/  FFMA R0, R8, UR5, R7 ;  /* 0x0000000508007c23 */ /* 0x020fce0008000007 */
.L_x_37:
[----:B------:R-:W-:Y:S05]  /*06b0*/  BRA.U !UP1, `(.L_x_34) ;  /* 0x0000000109847547 */ /* 0x000fea000b800000 */
[----:B------:R-:W-:Y:S02]  /*06c0*/  UISETP.NE.AND UP0, UPT, UR9, 0x1, UPT ;  /* 0x000000010900788c */ /* 0x000fe4000bf05270 */
[----:B------:R-:W-:-:S04]  /*06d0*/  ULOP3.LUT UR5, UR6, 0x1, URZ, 0xc0, !UPT ;  /* 0x0000000106057892 */ /* 0x000fc8000f8ec0ff */
[----:B------:R-:W-:-:S03]  /*06e0*/  UISETP.NE.U32.AND UP1, UPT, UR5, 0x1, UPT ;  /* 0x000000010500788c */ /* 0x000fc6000bf25070 */
[----:B------:R-:W-:Y:S08]  /*06f0*/  BRA.U !UP0, `(.L_x_38) ;  /* 0x0000000108407547 */ /* 0x000ff0000b800000 */
[----:B------:R-:W0:Y:S01]  /*0700*/  LDC.64 R4, c[0x0][0x380] ;  /* 0x0000e000ff047b82 */ /* 0x000e220000000a00 */
[----:B------:R-:W-:-:S04]  /*0710*/  IADD3 R3, PT, PT, R2, UR4, RZ ;  /* 0x0000000402037c10 */ /* 0x000fc8000fffe0ff */
[C---:B------:R-:W-:Y:S01]  /*0720*/  ISETP.GE.AND P0, PT, R3.reuse, UR7, PT ;  /* 0x0000000703007c0c */ /* 0x040fe2000bf06270 */
[----:B------:R-:W-:-:S05]  /*0730*/  VIADD R6, R3, 0x1 ;  /* 0x0000000103067836 */ /* 0x000fca0000000000 */
[----:B------:R-:W-:Y:S01]  /*0740*/  ISETP.GE.AND P1, PT, R6, UR7, PT ;  /* 0x0000000706007c0c */ /* 0x000fe2000bf26270 */
[----:B------:R-:W-:Y:S02]  /*0750*/  IMAD.MOV.U32 R6, RZ, RZ, RZ ;  /* 0x000000ffff067224 */ /* 0x000fe400078e00ff */
[----:B0-----:R-:W-:-:S04]  /*0760*/  IMAD.WIDE R4, R3, 0x4, R4 ;  /* 0x0000000403047825 */ /* 0x001fc800078e0204 */
[----:B------:R-:W-:-:S06]  /*0770*/  HFMA2 R3, -RZ, RZ, 0, 0 ;  /* 0x00000000ff037431 */ /* 0x000fcc00000001ff */
[----:B------:R-:W2:Y:S04]  /*0780*/  @!P1 LDG.E R6, desc[UR14][R4.64+0x4] ;  /* 0x0000040e04069981 */ /* 0x000ea8000c1e1900 */
[----:B------:R-:W3:Y:S01]  /*0790*/  @!P0 LDG.E R3, desc[UR14][R4.64] ;  /* 0x0000000e04038981 */ /* 0x000ee2000c1e1900 */
[----:B------:R-:W-:-:S12]  /*07a0*/  USHF.L.U32 UR5, UR4, 0x2, URZ ;  /* 0x0000000204057899 */ /* 0x000fd800080006ff */
[----:B------:R-:W3:Y:S01]  /*07b0*/  LDCU UR6, c[0x3][UR5] ;  /* 0x00c00000050677ac */ /* 0x000ee20008000800 */
[----:B------:R-:W2:Y:S01]  /*07c0*/  LDCU UR5, c[0x3][UR5+0x4] ;  /* 0x00c00080050577ac */ /* 0x000ea20008000800 */
[----:B------:R-:W-:Y:S01]  /*07d0*/  UIADD3 UR4, UPT, UPT, UR4, 0x2, URZ ;  /* 0x0000000204047890 */ /* 0x000fe2000fffe0ff */
[----:B---3--:R-:W-:-:S04]  /*07e0*/  FFMA R3, R3, UR6, R0 ;  /* 0x0000000603037c23 */ /* 0x008fc80008000000 */
[----:B--2---:R-:W-:-:S07]  /*07f0*/  FFMA R0, R6, UR5, R3 ;  /* 0x0000000506007c23 */ /* 0x004fce0008000003 */
.L_x_38:
[----:B------:R-:W-:Y:S05]  /*0800*/  BRA.U UP1, `(.L_x_34) ;  /* 0x0000000101307547 */ /* 0x000fea000b800000 */
[----:B------:R-:W-:Y:S01]  /*0810*/  IADD3 R3, PT, PT, R2, UR4, RZ ;  /* 0x0000000402037c10 */ /* 0x000fe2000fffe0ff */
[----:B------:R-:W-:Y:S01]  /*0820*/  BSSY.RECONVERGENT B0, `(.L_x_39) ;  /* 0x0000007000007945 */ /* 0x000fe20003800200 */
[----:B------:R-:W-:Y:S02]  /*0830*/  IMAD.MOV.U32 R5, RZ, RZ, RZ ;  /* 0x000000ffff057224 */ /* 0x000fe400078e00ff */
[----:B------:R-:W-:-:S13]  /*0840*/  ISETP.GE.AND P0, PT, R3, UR7, PT ;  /* 0x0000000703007c0c */ /* 0x000fda000bf06270 */
[----:B------:R-:W-:Y:S05]  /*0850*/  @P0 BRA `(.L_x_40) ;  /* 0x00000000000c0947 */ /* 0x000fea0003800000 */
[----:B------:R-:W0:Y:S02]  /*0860*/  LDC.64 R4, c[0x0][0x380] ;  /* 0x0000e000ff047b82 */ /* 0x000e240000000a00 */
[----:B0-----:R-:W-:-:S06]  /*0870*/  IMAD.WIDE R4, R3, 0x4, R4 ;  /* 0x0000000403047825 */ /* 0x001fcc00078e0204 */
[----:B------:R0:W5:Y:S02]  /*0880*/  LDG.E R5, desc[UR14][R4.64] ;  /* 0x0000000e04057981 */ /* 0x000164000c1e1900 */
.L_x_40:
[----:B------:R-:W-:Y:S05]  /*0890*/  BSYNC.RECONVERGENT B0 ;  /* 0x0000000000007941 */ /* 0x000fea0003800200 */
.L_x_39:
[----:B------:R-:W-:-:S12]  /*08a0*/  USHF.L.U32 UR5, UR4, 0x2, URZ ;  /* 0x0000000204057899 */ /* 0x000fd800080006ff */
[----:B------:R-:W1:Y:S02]  /*08b0*/  LDCU UR5, c[0x3][UR5] ;  /* 0x00c00000050577ac */ /* 0x000e640008000800 */
[----:B-1---5:R-:W-:-:S07]  /*08c0*/  FFMA R0, R5, UR5, R0 ;  /* 0x0000000505007c23 */ /* 0x022fce0008000000 */
.L_x_34:
[----:B0-----:R-:W0:Y:S02]  /*08d0*/  LDC.64 R4, c[0x0][0x388] ;  /* 0x0000e200ff047b82 */ /* 0x001e240000000a00 */
[----:B0-----:R-:W-:-:S05]  /*08e0*/  IMAD.WIDE R2, R2, 0x4, R4 ;  /* 0x0000000402027825 */ /* 0x001fca00078e0204 */
[----:B------:R-:W-:Y:S01]  /*08f0*/  STG.E desc[UR14][R2.64], R0 ;  /* 0x0000000002007986 */ /* 0x000fe2000c10190e */
[----:B------:R-:W-:Y:S05]  /*0900*/  EXIT ;  /* 0x000000000000794d */ /* 0x000fea0003800000 */
.L_x_41:
        /* <DEDUP_REMOVED lines=15> */
.L_x_52:


//--------------------- .text._Z12conv1d_basicPKfPfS0_ii --------------------------
	.section	.text._Z12conv1d_basicPKfPfS0_ii,"ax",@progbits
	.align	128
        .global         _Z12conv1d_basicPKfPfS0_ii
        .type           _Z12conv1d_basicPKfPfS0_ii,@function
        .size           _Z12conv1d_basicPKfPfS0_ii,(.L_x_53 - _Z12conv1d_basicPKfPfS0_ii)
        .other          _Z12conv1d_basicPKfPfS0_ii,@"STO_CUDA_ENTRY STV_DEFAULT"
_Z12conv1d_basicPKfPfS0_ii:
.text._Z12conv1d_basicPKfPfS0_ii:
        /* <DEDUP_REMOVED lines=14> */
[----:B------:R-:W-:Y:S01]  /*00e0*/  IMAD.MOV.U32 R0, RZ, RZ, RZ ;  /* 0x000000ffff007224 */ /* 0x000fe200078e00ff */
[----:B------:R-:W-:Y:S01]  /*00f0*/  ULOP3.LUT UR6, UR4, 0x7, URZ, 0xc0, !UPT ;  /* 0x0000000704067892 */ /* 0x000fe2000f8ec0ff */
[----:B------:R-:W-:-:S03]  /*0100*/  MOV R3, RZ ;  /* 0x000000ff00037202 */ /* 0x000fc60000000f00 */
[----:B------:R-:W-:-:S03]  /*0110*/  UISETP.NE.AND UP1, UPT, UR6, URZ, UPT ;  /* 0x000000ff0600728c */ /* 0x000fc6000bf25270 */
[----:B------:R-:W-:Y:S08]  /*0120*/  BRA.U !UP0, `(.L_x_43) ;  /* 0x0000000108f07547 */ /* 0x000ff0000b800000 */
[----:B------:R-:W-:Y:S01]  /*0130*/  ULOP3.LUT UR4, UR4, 0x7ffffff8, URZ, 0xc0, !UPT ;  /* 0x7ffffff804047892 */ /* 0x000fe2000f8ec0ff */
[----:B------:R-:W-:Y:S01]  /*0140*/  IMAD.MOV.U32 R0, RZ, RZ, RZ ;  /* 0x000000ffff007224 */ /* 0x000fe200078e00ff */
[----:B------:R-:W-:Y:S01]  /*0150*/  MOV R8, RZ ;  /* 0x000000ff00087202 */ /* 0x000fe20000000f00 */
[----:B------:R-:W0:Y:S03]  /*0160*/  LDCU UR5, c[0x0][0x398] ;  /* 0x00007300ff0577ac */ /* 0x000e260008000800 */
[----:B------:R-:W-:-:S07]  /*0170*/  IMAD.U32 R3, RZ, RZ, UR4 ;  /* 0x00000004ff037e24 */ /* 0x000fce000f8e00ff */
.L_x_44:
[----:B------:R-:W1:Y:S01]  /*0180*/  LDC.64 R4, c[0x0][0x380] ;  /* 0x0000e000ff047b82 */ /* 0x000e620000000a00 */
[----:B------:R-:W-:Y:S01]  /*0190*/  IADD3 R11, PT, PT, R2, R8, RZ ;  /* 0x00000008020b7210 */ /* 0x000fe20007ffe0ff */
[----:B------:R-:W-:-:S03]  /*01a0*/  IMAD.MOV.U32 R14, RZ, RZ, RZ ;  /* 0x000000ffff0e7224 */ /* 0x000fc600078e00ff */
[C---:B0-----:R-:W-:Y:S01]  /*01b0*/  ISETP.GE.AND P4, PT, R11.reuse, UR5, PT ;  /* 0x000000050b007c0c */ /* 0x041fe2000bf86270 */
[C---:B------:R-:W-:Y:S01]  /*01c0*/  VIADD R9, R11.reuse, 0x1 ;  /* 0x000000010b097836 */ /* 0x040fe20000000000 */
[C---:B------:R-:W-:Y:S01]  /*01d0*/  IADD3 R10, PT, PT, R11.reuse, 0x2, RZ ;  /* 0x000000020b0a7810 */ /* 0x040fe20007ffe0ff */
[----:B------:R-:W0:Y:S01]  /*01e0*/  LDC.64 R6, c[0x0][0x390] ;  /* 0x0000e400ff067b82 */ /* 0x000e220000000a00 */
[----:B------:R-:W-:Y:S02]  /*01f0*/  VIADD R12, R11, 0x3 ;  /* 0x000000030b0c7836 */ /* 0x000fe40000000000 */
[----:B------:R-:W-:Y:S01]  /*0200*/  ISETP.GE.AND P5, PT, R9, UR5, PT ;  /* 0x0000000509007c0c */ /* 0x000fe2000bfa6270 */
[----:B------:R-:W-:Y:S01]  /*0210*/  HFMA2 R9, -RZ, RZ, 0, 0 ;  /* 0x00000000ff097431 */ /* 0x000fe200000001ff */
[----:B------:R-:W-:Y:S01]  /*0220*/  ISETP.GE.AND P3, PT, R10, UR5, PT ;  /* 0x000000050a007c0c */ /* 0x000fe2000bf66270 */
[C---:B------:R-:W-:Y:S01]  /*0230*/  VIADD R10, R11.reuse, 0x4 ;  /* 0x000000040b0a7836 */ /* 0x040fe20000000000 */
[----:B------:R-:W-:Y:S01]  /*0240*/  ISETP.GE.AND P2, PT, R12, UR5, PT ;  /* 0x000000050c007c0c */ /* 0x000fe2000bf46270 */
[----:B------:R-:W-:Y:S01]  /*0250*/  IMAD.MOV.U32 R16, RZ, RZ, RZ ;  /* 0x000000ffff107224 */ /* 0x000fe200078e00ff */
[----:B------:R-:W-:-:S02]  /*0260*/  IADD3 R12, PT, PT, R11, 0x5, RZ ;  /* 0x000000050b0c7810 */ /* 0x000fc40007ffe0ff */
[----:B------:R-:W-:Y:S01]  /*0270*/  ISETP.GE.AND P0, PT, R10, UR5, PT ;  /* 0x000000050a007c0c */ /* 0x000fe2000bf06270 */
[----:B-1----:R-:W-:Y:S01]  /*0280*/  IMAD.WIDE R4, R11, 0x4, R4 ;  /* 0x000000040b047825 */ /* 0x002fe200078e0204 */
[----:B------:R-:W-:-:S03]  /*0290*/  MOV R18, RZ ;  /* 0x000000ff00127202 */ /* 0x000fc60000000f00 */
[----:B------:R-:W-:Y:S01]  /*02a0*/  HFMA2 R20, -RZ, RZ, 0, 0 ;  /* 0x00000000ff147431 */ /* 0x000fe200000001ff */
[----:B------:R-:W-:Y:S01]  /*02b0*/  ISETP.GE.AND P1, PT, R12, UR5, PT ;  /* 0x000000050c007c0c */ /* 0x000fe2000bf26270 */
[----:B------:R-:W2:Y:S01]  /*02c0*/  @!P4 LDG.E R9, desc[UR8][R4.64] ;  /* 0x000000080409c981 */ /* 0x000ea2000c1e1900 */
[----:B0-----:R-:W-:-:S03]  /*02d0*/  IMAD.WIDE.U32 R6, R8, 0x4, R6 ;  /* 0x0000000408067825 */ /* 0x001fc600078e0006 */
[----:B------:R-:W3:Y:S04]  /*02e0*/  @!P5 LDG.E R14, desc[UR8][R4.64+0x4] ;  /* 0x00000408040ed981 */ /* 0x000ee8000c1e1900 */
[----:B------:R-:W2:Y:S01]  /*02f0*/  LDG.E R13, desc[UR8][R6.64] ;  /* 0x00000008060d7981 */ /* 0x000ea2000c1e1900 */
[----:B------:R-:W-:-:S03]  /*0300*/  IADD3 R10, PT, PT, R11, 0x6, RZ ;  /* 0x000000060b0a7810 */ /* 0x000fc60007ffe0ff */
[----:B------:R-:W3:Y:S01]  /*0310*/  LDG.E R15, desc[UR8][R6.64+0x4] ;  /* 0x00000408060f7981 */ /* 0x000ee2000c1e1900 */
[----:B------:R-:W-:Y:S01]  /*0320*/  ISETP.GE.AND P4, PT, R10, UR5, PT ;  /* 0x000000050a007c0c */ /* 0x000fe2000bf86270 */
[----:B------:R-:W-:Y:S02]  /*0330*/  VIADD R10, R11, 0x7 ;  /* 0x000000070b0a7836 */ /* 0x000fe40000000000 */
[----:B------:R-:W4:Y:S04]  /*0340*/  LDG.E R17, desc[UR8][R6.64+0x8] ;  /* 0x0000080806117981 */ /* 0x000f28000c1e1900 */
[----:B------:R-:W4:Y:S01]  /*0350*/  @!P3 LDG.E R16, desc[UR8][R4.64+0x8] ;  /* 0x000008080410b981 */ /* 0x000f22000c1e1900 */
[----:B------:R-:W-:-:S03]  /*0360*/  MOV R22, RZ ;  /* 0x000000ff00167202 */ /* 0x000fc60000000f00 */
[----:B------:R-:W5:Y:S04]  /*0370*/  LDG.E R19, desc[UR8][R6.64+0xc] ;  /* 0x00000c0806137981 */ /* 0x000f68000c1e1900 */
[----:B------:R-:W5:Y:S01]  /*0380*/  @!P2 LDG.E R18, desc[UR8][R4.64+0xc] ;  /* 0x00000c080412a981 */ /* 0x000f62000c1e1900 */
[----:B------:R-:W-:Y:S01]  /*0390*/  ISETP.GE.AND P2, PT, R10, UR5, PT ;  /* 0x000000050a007c0c */ /* 0x000fe2000bf46270 */
[----:B------:R-:W-:Y:S02]  /*03a0*/  IMAD.MOV.U32 R12, RZ, RZ, RZ ;  /* 0x000000ffff0c7224 */ /* 0x000fe400078e00ff */
[----:B------:R-:W5:Y:S01]  /*03b0*/  LDG.E R21, desc[UR8][R6.64+0x10] ;  /* 0x0000100806157981 */ /* 0x000f62000c1e1900 */
[----:B------:R-:W-:-:S03]  /*03c0*/  HFMA2 R10, -RZ, RZ, 0, 0 ;  /* 0x00000000ff0a7431 */ /* 0x000fc600000001ff */
[----:B------:R-:W5:Y:S04]  /*03d0*/  @!P0 LDG.E R20, desc[UR8][R4.64+0x10] ;  /* 0x0000100804148981 */ /* 0x000f68000c1e1900 */
[----:B------:R-:W5:Y:S04]  /*03e0*/  LDG.E R23, desc[UR8][R6.64+0x14] ;  /* 0x0000140806177981 */ /* 0x000f68000c1e1900 */
[----:B------:R-:W5:Y:S04]  /*03f0*/  @!P1 LDG.E R22, desc[UR8][R4.64+0x14] ;  /* 0x0000140804169981 */ /* 0x000f68000c1e1900 */
[----:B------:R-:W5:Y:S04]  /*0400*/  LDG.E R11, desc[UR8][R6.64+0x18] ;  /* 0x00001808060b7981 */ /* 0x000f68000c1e1900 */
[----:B------:R-:W5:Y:S04]  /*0410*/  @!P4 LDG.E R12, desc[UR8][R4.64+0x18] ;  /* 0x00001808040cc981 */ /* 0x000f68000c1e1900 */
[----:B------:R-:W5:Y:S04]  /*0420*/  @!P2 LDG.E R10, desc[UR8][R4.64+0x1c] ;  /* 0x00001c08040aa981 */ /* 0x000f68000c1e1900 */
[----:B------:R-:W5:Y:S01]  /*0430*/  LDG.E R25, desc[UR8][R6.64+0x1c] ;  /* 0x00001c0806197981 */ /* 0x000f62000c1e1900 */
[----:B------:R-:W-:-:S04]  /*0440*/  IADD3 R8, PT, PT, R8, 0x8, RZ ;  /* 0x0000000808087810 */ /* 0x000fc80007ffe0ff */
[----:B------:R-:W-:Y:S01]  /*0450*/  ISETP.NE.AND P0, PT, R8, R3, PT ;  /* 0x000000030800720c */ /* 0x000fe20003f05270 */
[----:B--2---:R-:W-:-:S04]  /*0460*/  FFMA R0, R13, R9, R0 ;  /* 0x000000090d007223 */ /* 0x004fc80000000000 */
[----:B---3--:R-:W-:-:S04]  /*0470*/  FFMA R0, R15, R14, R0 ;  /* 0x0000000e0f007223 */ /* 0x008fc80000000000 */
[----:B----4-:R-:W-:-:S04]  /*0480*/  FFMA R0, R17, R16, R0 ;  /* 0x0000001011007223 */ /* 0x010fc80000000000 */
[----:B-----5:R-:W-:-:S04]  /*0490*/  FFMA R0, R19, R18, R0 ;  /* 0x0000001213007223 */ /* 0x020fc80000000000 */
[----:B------:R-:W-:-:S04]  /*04a0*/  FFMA R0, R21, R20, R0 ;  /* 0x0000001415007223 */ /* 0x000fc80000000000 */
[----:B------:R-:W-:-:S04]  /*04b0*/  FFMA R0, R23, R22, R0 ;  /* 0x0000001617007223 */ /* 0x000fc80000000000 */
[----:B------:R-:W-:-:S04]  /*04c0*/  FFMA R0, R11, R12, R0 ;  /* 0x0000000c0b007223 */ /* 0x000fc80000000000 */
[----:B------:R-:W-:Y:S01]  /*04d0*/  FFMA R0, R25, R10, R0 ;  /* 0x0000000a19007223 */ /* 0x000fe20000000000 */
[----:B------:R-:W-:Y:S06]  /*04e0*/  @P0 BRA `(.L_x_44) ;  /* 0xfffffffc00240947 */ /* 0x000fec000383ffff */
.L_x_43:
[----:B------:R-:W-:Y:S05]  /*04f0*/  BRA.U !UP1, `(.L_x_42) ;  /* 0x0000000509047547 */ /* 0x000fea000b800000 */
[----:B------:R-:W0:Y:S01]  /*0500*/  LDCU UR4, c[0x0][0x39c] ;  /* 0x00007380ff0477ac */ /* 0x000e220008000800 */
[----:B------:R-:W-:Y:S02]  /*0510*/  UISETP.GE.U32.AND UP0, UPT, UR6, 0x4, UPT ;  /* 0x000000040600788c */ /* 0x000fe4000bf06070 */
[----:B0-----:R-:W-:-:S04]  /*0520*/  ULOP3.LUT UR7, UR4, 0x3, URZ, 0xc0, !UPT ;  /* 0x0000000304077892 */ /* 0x001fc8000f8ec0ff */
[----:B------:R-:W-:-:S03]  /*0530*/  UISETP.NE.AND UP1, UPT, UR7, URZ, UPT ;  /* 0x000000ff0700728c */ /* 0x000fc6000bf25270 */
[----:B------:R-:W-:Y:S08]  /*0540*/  BRA.U !UP0, `(.L_x_45) ;  /* 0x0000000108707547 */ /* 0x000ff0000b800000 */
[----:B------:R-:W0:Y:S01]  /*0550*/  LDC.64 R4, c[0x0][0x380] ;  /* 0x0000e000ff047b82 */ /* 0x000e220000000a00 */
[----:B------:R-:W-:-:S05]  /*0560*/  IMAD.IADD R9, R2, 0x1, R3 ;  /* 0x0000000102097824 */ /* 0x000fca00078e0203 */
[C---:B------:R-:W-:Y:S02]  /*0570*/  IADD3 R8, PT, PT, R9.reuse, 0x1, RZ ;  /* 0x0000000109087810 */ /* 0x040fe40007ffe0ff */
[----:B------:R-:W1:Y:S01]  /*0580*/  LDC.64 R6, c[0x0][0x390] ;  /* 0x0000e400ff067b82 */ /* 0x000e620000000a00 */
[C---:B------:R-:W-:Y:S02]  /*0590*/  ISETP.GE.AND P0, PT, R9.reuse, UR5, PT ;  /* 0x0000000509007c0c */ /* 0x040fe4000bf06270 */
[----:B------:R-:W-:Y:S01]  /*05a0*/  ISETP.GE.AND P1, PT, R8, UR5, PT ;  /* 0x0000000508007c0c */ /* 0x000fe2000bf26270 */
[C---:B------:R-:W-:Y:S01]  /*05b0*/  VIADD R8, R9.reuse, 0x3 ;  /* 0x0000000309087836 */ /* 0x040fe20000000000 */
[----:B------:R-:W-:-:S04]  /*05c0*/  IADD3 R10, PT, PT, R9, 0x2, RZ ;  /* 0x00000002090a7810 */ /* 0x000fc80007ffe0ff */
[----:B------:R-:W-:Y:S02]  /*05d0*/  ISETP.GE.AND P3, PT, R8, UR5, PT ;  /* 0x0000000508007c0c */ /* 0x000fe4000bf66270 */
[----:B------:R-:W-:Y:S01]  /*05e0*/  ISETP.GE.AND P2, PT, R10, UR5, PT ;  /* 0x000000050a007c0c */ /* 0x000fe2000bf46270 */
[----:B0-----:R-:W-:Y:S01]  /*05f0*/  IMAD.WIDE R4, R9, 0x4, R4 ;  /* 0x0000000409047825 */ /* 0x001fe200078e0204 */
[----:B------:R-:W-:-:S03]  /*0600*/  CS2R R8, SRZ ;  /* 0x0000000000087805 */ /* 0x000fc6000001ff00 */
[----:B-1----:R-:W-:-:S03]  /*0610*/  IMAD.WIDE.U32 R6, R3, 0x4, R6 ;  /* 0x0000000403067825 */ /* 0x002fc600078e0006 */
[----:B------:R-:W2:Y:S01]  /*0620*/  @!P0 LDG.E R9, desc[UR8][R4.64] ;  /* 0x0000000804098981 */ /* 0x000ea2000c1e1900 */
[----:B------:R-:W-:Y:S01]  /*0630*/  MOV R10, RZ ;  /* 0x000000ff000a7202 */ /* 0x000fe20000000f00 */
[----:B------:R-:W-:Y:S02]  /*0640*/  HFMA2 R12, -RZ, RZ, 0, 0 ;  /* 0x00000000ff0c7431 */ /* 0x000fe400000001ff */
[----:B------:R-:W2:Y:S04]  /*0650*/  LDG.E R11, desc[UR8][R6.64] ;  /* 0x00000008060b7981 */ /* 0x000ea8000c1e1900 */
[----:B------:R-:W3:Y:S04]  /*0660*/  LDG.E R13, desc[UR8][R6.64+0x4] ;  /* 0x00000408060d7981 */ /* 0x000ee8000c1e1900 */
[----:B------:R-:W3:Y:S04]  /*0670*/  @!P1 LDG.E R8, desc[UR8][R4.64+0x4] ;  /* 0x0000040804089981 */ /* 0x000ee8000c1e1900 */
[----:B------:R-:W4:Y:S04]  /*0680*/  LDG.E R15, desc[UR8][R6.64+0x8] ;  /* 0x00000808060f7981 */ /* 0x000f28000c1e1900 */
[----:B------:R-:W4:Y:S04]  /*0690*/  @!P2 LDG.E R10, desc[UR8][R4.64+0x8] ;  /* 0x00000808040aa981 */ /* 0x000f28000c1e1900 */
[----:B------:R-:W5:Y:S04]  /*06a0*/  @!P3 LDG.E R12, desc[UR8][R4.64+0xc] ;  /* 0x00000c08040cb981 */ /* 0x000f68000c1e1900 */
[----:B------:R-:W5:Y:S01]  /*06b0*/  LDG.E R17, desc[UR8][R6.64+0xc] ;  /* 0x00000c0806117981 */ /* 0x000f62000c1e1900 */
[----:B------:R-:W-:-:S02]  /*06c0*/  VIADD R3, R3, 0x4 ;  /* 0x0000000403037836 */ /* 0x000fc40000000000 */
[----:B--2---:R-:W-:-:S04]  /*06d0*/  FFMA R0, R11, R9, R0 ;  /* 0x000000090b007223 */ /* 0x004fc80000000000 */
[----:B---3--:R-:W-:-:S04]  /*06e0*/  FFMA R0, R13, R8, R0 ;  /* 0x000000080d007223 */ /* 0x008fc80000000000 */
[----:B----4-:R-:W-:-:S04]  /*06f0*/  FFMA R0, R15, R10, R0 ;  /* 0x0000000a0f007223 */ /* 0x010fc80000000000 */
[----:B-----5:R-:W-:-:S07]  /*0700*/  FFMA R0, R17, R12, R0 ;  /* 0x0000000c11007223 */ /* 0x020fce0000000000 */
.L_x_45:
[----:B------:R-:W-:Y:S05]  /*0710*/  BRA.U !UP1, `(.L_x_42) ;  /* 0x00000001097c7547 */ /* 0x000fea000b800000 */
[----:B------:R-:W-:Y:S02]  /*0720*/  UISETP.NE.AND UP0, UPT, UR7, 0x1, UPT ;  /* 0x000000010700788c */ /* 0x000fe4000bf05270 */
[----:B------:R-:W-:-:S04]  /*0730*/  ULOP3.LUT UR4, UR4, 0x1, URZ, 0xc0, !UPT ;  /* 0x0000000104047892 */ /* 0x000fc8000f8ec0ff */
[----:B------:R-:W-:-:S03]  /*0740*/  UISETP.NE.U32.AND UP1, UPT, UR4, 0x1, UPT ;  /* 0x000000010400788c */ /* 0x000fc6000bf25070 */
[----:B------:R-:W-:Y:S08]  /*0750*/  BRA.U !UP0, `(.L_x_46) ;  /* 0x0000000108407547 */ /* 0x000ff0000b800000 */
[----:B------:R-:W0:Y:S01]  /*0760*/  LDC.64 R4, c[0x0][0x380] ;  /* 0x0000e000ff047b82 */ /* 0x000e220000000a00 */
[----:B------:R-:W-:-:S04]  /*0770*/  IADD3 R9, PT, PT, R2, R3, RZ ;  /* 0x0000000302097210 */ /* 0x000fc80007ffe0ff */
[C---:B------:R-:W-:Y:S02]  /*0780*/  ISETP.GE.AND P0, PT, R9.reuse, UR5, PT ;  /* 0x0000000509007c0c */ /* 0x040fe4000bf06270 */
[C---:B------:R-:W-:Y:S01]  /*0790*/  IADD3 R8, PT, PT, R9.reuse, 0x1, RZ ;  /* 0x0000000109087810 */ /* 0x040fe20007ffe0ff */
[----:B------:R-:W1:Y:S03]  /*07a0*/  LDC.64 R6, c[0x0][0x390] ;  /* 0x0000e400ff067b82 */ /* 0x000e660000000a00 */
[----:B------:R-:W-:Y:S01]  /*07b0*/  ISETP.GE.AND P1, PT, R8, UR5, PT ;  /* 0x0000000508007c0c */ /* 0x000fe2000bf26270 */
[----:B0-----:R-:W-:Y:S01]  /*07c0*/  IMAD.WIDE R4, R9, 0x4, R4 ;  /* 0x0000000409047825 */ /* 0x001fe200078e0204 */
[----:B------:R-:W-:-:S06]  /*07d0*/  CS2R R8, SRZ ;  /* 0x0000000000087805 */ /* 0x000fcc000001ff00 */
[----:B------:R-:W2:Y:S01]  /*07e0*/  @!P0 LDG.E R9, desc[UR8][R4.64] ;  /* 0x0000000804098981 */ /* 0x000ea2000c1e1900 */
[----:B-1----:R-:W-:-:S04]  /*07f0*/  IMAD.WIDE.U32 R6, R3, 0x4, R6 ;  /* 0x0000000403067825 */ /* 0x002fc800078e0006 */
[----:B------:R-:W3:Y:S04]  /*0800*/  @!P1 LDG.E R8, desc[UR8][R4.64+0x4] ;  /* 0x0000040804089981 */ /* 0x000ee8000c1e1900 */
[----:B------:R-:W2:Y:S04]  /*0810*/  LDG.E R11, desc[UR8][R6.64] ;  /* 0x00000008060b7981 */ /* 0x000ea8000c1e1900 */
[----:B------:R-:W3:Y:S01]  /*0820*/  LDG.E R13, desc[UR8][R6.64+0x4] ;  /* 0x00000408060d7981 */ /* 0x000ee2000c1e1900 */
[----:B------:R-:W-:Y:S02]  /*0830*/  VIADD R3, R3, 0x2 ;  /* 0x0000000203037836 */ /* 0x000fe40000000000 */
[----:B--2---:R-:W-:-:S04]  /*0840*/  FFMA R0, R11, R9, R0 ;  /* 0x000000090b007223 */ /* 0x004fc80000000000 */
[----:B---3--:R-:W-:-:S07]  /*0850*/  FFMA R0, R13, R8, R0 ;  /* 0x000000080d007223 */ /* 0x008fce0000000000 */
.L_x_46:
[----:B------:R-:W-:Y:S05]  /*0860*/  BRA.U UP1, `(.L_x_42) ;  /* 0x0000000101287547 */ /* 0x000fea000b800000 */
[----:B------:R-:W-:Y:S01]  /*0870*/  IADD3 R11, PT, PT, R2, R3, RZ ;  /* 0x00000003020b7210 */ /* 0x000fe20007ffe0ff */
[----:B------:R-:W0:Y:S01]  /*0880*/  LDC.64 R6, c[0x0][0x390] ;  /* 0x0000e400ff067b82 */ /* 0x000e220000000a00 */
[----:B------:R-:W-:Y:S02]  /*0890*/  MOV R9, RZ ;  /* 0x000000ff00097202 */ /* 0x000fe40000000f00 */
[----:B------:R-:W-:-:S13]  /*08a0*/  ISETP.GE.AND P0, PT, R11, UR5, PT ;  /* 0x000000050b007c0c */ /* 0x000fda000bf06270 */
[----:B------:R-:W1:Y:S01]  /*08b0*/  @!P0 LDC.64 R4, c[0x0][0x380] ;  /* 0x0000e000ff048b82 */ /* 0x000e620000000a00 */
[----:B0-----:R-:W-:-:S06]  /*08c0*/  IMAD.WIDE.U32 R6, R3, 0x4, R6 ;  /* 0x0000000403067825 */ /* 0x001fcc00078e0006 */
[----:B------:R-:W2:Y:S01]  /*08d0*/  LDG.E R7, desc[UR8][R6.64] ;  /* 0x0000000806077981 */ /* 0x000ea2000c1e1900 */
[----:B-1----:R-:W-:-:S05]  /*08e0*/  @!P0 IMAD.WIDE R4, R11, 0x4, R4 ;  /* 0x000000040b048825 */ /* 0x002fca00078e0204 */
[----:B------:R-:W2:Y:S02]  /*08f0*/  @!P0 LDG.E R9, desc[UR8][R4.64] ;  /* 0x0000000804098981 */ /* 0x000ea4000c1e1900 */
[----:B--2---:R-:W-:-:S07]  /*0900*/  FFMA R0, R7, R9, R0 ;  /* 0x0000000907007223 */ /* 0x004fce0000000000 */
.L_x_42:
[----:B------:R-:W0:Y:S02]  /*0910*/  LDC.64 R4, c[0x0][0x388] ;  /* 0x0000e200ff047b82 */ /* 0x000e240000000a00 */
[----:B0-----:R-:W-:-:S05]  /*0920*/  IMAD.WIDE R2, R2, 0x4, R4 ;  /* 0x0000000402027825 */ /* 0x001fca00078e0204 */
[----:B------:R-:W-:Y:S01]  /*0930*/  STG.E desc[UR8][R2.64], R0 ;  /* 0x0000000002007986 */ /* 0x000fe2000c101908 */
[----:B------:R-:W-:Y:S05]  /*0940*/  EXIT ;  /* 0x000000000000794d */ /* 0x000fea0003800000 */
.L_x_47:
        /* <DEDUP_REMOVED lines=11> */
.L_x_53:


//--------------------- .nv.shared._Z12conv2d_tiledPKfPfiiii --------------------------
	.section	.nv.shared._Z12conv2d_tiledPKfPfiiii,"aw",@nobits
	.sectionflags	@""
	.align	4
.nv.shared._Z12conv2d_tiledPKfPfiiii:
	.zero		2320


//--------------------- .nv.shared.reserved.0     --------------------------
	.section	.nv.shared.reserved.0,"aw",@nobits
	.weak		__nv_reservedSMEM_offset_0_alias
	.size		__nv_reservedSMEM_offset_0_alias, 0, 64
	.other		__nv_reservedSMEM_offset_0_alias,@"STO_CUDA_RESERVED_SHARED STV_DEFAULT"
__nv_reservedSMEM_offset_0_alias:
	.zero		0
	.zero		64


//--------------------- .nv.shared._Z12conv1d_tiledPKfPfii --------------------------
	.section	.nv.shared._Z12conv1d_tiledPKfPfii,"aw",@nobits
	.sectionflags	@""
	.align	4
.nv.shared._Z12conv1d_tiledPKfPfii:
	.zero		2172


//--------------------- .nv.constant0._Z12conv2d_tiledPKfPfiiii --------------------------
	.section	.nv.constant0._Z12conv2d_tiledPKfPfiiii,"a",@progbits
	.sectionflags	@""
	.align	4
.nv.constant0._Z12conv2d_tiledPKfPfiiii:
	.zero		928


//--------------------- .nv.constant0._Z15conv2d_constantPKfPfiiii --------------------------
	.section	.nv.constant0._Z15conv2d_constantPKfPfiiii,"a",@progbits
	.sectionflags	@""
	.align	4
.nv.constant0._Z15conv2d_constantPKfPfiiii:
	.zero		928


//--------------------- .nv.constant0._Z12conv2d_basicPKfPfiiS0_ii --------------------------
	.section	.nv.constant0._Z12conv2d_basicPKfPfiiS0_ii,"a",@progbits
	.sectionflags	@""
	.align	4
.nv.constant0._Z12conv2d_basicPKfPfiiS0_ii:
	.zero		936


//--------------------- .nv.constant0._Z12conv1d_tiledPKfPfii --------------------------
	.section	.nv.constant0._Z12conv1d_tiledPKfPfii,"a",@progbits
	.sectionflags	@""
	.align	4
.nv.constant0._Z12conv1d_tiledPKfPfii:
	.zero		920


//--------------------- .nv.constant0._Z15conv1d_constantPKfPfii --------------------------
	.section	.nv.constant0._Z15conv1d_constantPKfPfii,"a",@progbits
	.sectionflags	@""
	.align	4
.nv.constant0._Z15conv1d_constantPKfPfii:
	.zero		920


//--------------------- .nv.constant0._Z12conv1d_basicPKfPfS0_ii --------------------------
	.section	.nv.constant0._Z12conv1d_basicPKfPfS0_ii,"a",@progbits
	.sectionflags	@""
	.align	4
.nv.constant0._Z12conv1d_basicPKfPfS0_ii:
	.zero		928


//--------------------- SYMBOLS --------------------------

	.type		.nv.reservedSmem.offset0,@object
	.size		.nv.reservedSmem.offset0,0x4
	.type		.nv.reservedSmem.cap,@object
	.size		.nv.reservedSmem.cap,0x4
